	.target	sm_100a

	.elftype	@"ET_EXEC"


//--------------------- .note.nv.tkinfo           --------------------------
	.section	.note.nv.tkinfo,"",@"SHT_NOTE"
	.sectionflags	@"SHF_NOTE_NV_TKINFO"
	.tkinfo
        /*0018*/ 	.word	0x00000002
        /*0030*/ 	.string	""
        /*0030*/ 	.string	"ptxas"
        /*0030*/ 	.string	"Cuda compilation tools, release 13.0, V13.0.88"
        /*0030*/ 	.string	"Build cuda_13.0.r13.0/compiler.36424714_0"
        /*0030*/ 	.string	"-arch sm_100a -m 64 "



//--------------------- .note.nv.cuinfo           --------------------------
	.section	.note.nv.cuinfo,"",@"SHT_NOTE"
	.sectionflags	@"SHF_NOTE_NV_CUINFO"
        /*0018*/ 	.short	0x0002
        /*001a*/ 	.short	0x0064
        /*001c*/ 	.short	0x0082
	.zero		2


//--------------------- .nv.info                  --------------------------
	.section	.nv.info,"",@"SHT_CUDA_INFO"
	.align	4


	//----- nvinfo : EIATTR_REGCOUNT
	.align		4
        /*0000*/ 	.byte	0x04, 0x2f
        /*0002*/ 	.short	(.L_19 - .L_18)
	.align		4
.L_18:
        /*0004*/ 	.word	index@(_ZN7cutlass13device_kernelINS_4gemm6kernel13GemmUniversalIN4cute5tupleIJiiiiEEENS1_10collective13CollectiveMmaINS1_35MainloopSm100TmaUmmaWarpSpecializedILi4ELi2ELi4ENS5_IJNS4_1CILi4EEENSA_ILi2EEENSA_ILi1EEEEEEEENS5_IJNSA_ILi256EEENSA_ILi64EEESH_EEEfNS5_IJlSD_lEEEfSJ_NS4_8TiledMMAINS4_8MMA_AtomIJNS4_23SM100_MMA_TF32_2x1SM_SSINS_10tfloat32_tESN_fLi256ELi64ELNS4_4UMMA5MajorE0ELSP_0ELNSO_7ScaleInE0ELSQ_0EEEEEENS4_6LayoutINS5_IJSD_SD_SD_EEENS5_IJNSA_ILi0EEESV_SV_EEEEENS5_IJNS4_10UnderscoreESY_SY_EEEEENS4_28SM100_TMA_2SM_LOAD_MULTICASTENS4_14ComposedLayoutINS4_7SwizzleILi3ELi4ELi3EEENS4_18smem_ptr_flag_bitsILi32EEENST_INS5_IJNSA_ILi8EEENSA_ILi32EEEEEENS5_IJS18_SD_EEEEEEEvNS4_8identityES11_S1C_vS1D_EENS_8epilogue10collective18CollectiveEpilogueINS1F_23Sm100TmaWarpSpecializedILi4ELi2ELi16ELb1ELb0EEEJNS5_IJNSA_ILi128EEESH_SH_EEENS5_IJNST_IS1K_SD_EENST_INSA_ILi16EEESD_EEEEEfSJ_fSJ_NS1F_6fusion15FusionCallbacksIS1J_NS1Q_17LinearCombinationIffffLNS_15FloatRoundStyleE2EEES1L_S1P_JEEENS4_5SM1004TMEM4LOAD26SM100_TMEM_LOAD_32dp32b16xENS4_13SM90_TMA_LOADENS12_INS13_ILi2ELi4ELi3EEES16_NST_INS5_IJS17_S1N_EEENS5_IJS1N_SD_EEEEEEENS4_39AutoVectorizingCopyWithAssumedAlignmentILi128EEENS4_14SM90_TMA_STOREES25_S27_S27_EEEvvEEEEvNT_6ParamsE)
        /*0008*/ 	.word	0x0000004d


	//----- nvinfo : EIATTR_FRAME_SIZE
	.align		4
.L_19:
        /*000c*/ 	.byte	0x04, 0x11
        /*000e*/ 	.short	(.L_21 - .L_20)
	.align		4
.L_20:
        /*0010*/ 	.word	index@($__internal_2_$__cuda_sm10x_tcgen05_guardrail_trap_unallocated_columns_being_dealloced)
        /*0014*/ 	.word	0x00000000


	//----- nvinfo : EIATTR_FRAME_SIZE
	.align		4
.L_21:
        /*0018*/ 	.byte	0x04, 0x11
        /*001a*/ 	.short	(.L_23 - .L_22)
	.align		4
.L_22:
        /*001c*/ 	.word	index@($__internal_1_$__cuda_sm10x_tcgen05_guardrail_trap_phase_invalid_during_alloc)
        /*0020*/ 	.word	0x00000000


	//----- nvinfo : EIATTR_FRAME_SIZE
	.align		4
.L_23:
        /*0024*/ 	.byte	0x04, 0x11
        /*0026*/ 	.short	(.L_25 - .L_24)
	.align		4
.L_24:
        /*0028*/ 	.word	index@($__internal_0_$__cuda_sm10x_tcgen05_guardrail_trap_col_being_dealloced_not_returned_by_alloc)
        /*002c*/ 	.word	0x00000000


	//----- nvinfo : EIATTR_FRAME_SIZE
	.align		4
.L_25:
        /*0030*/ 	.byte	0x04, 0x11
        /*0032*/ 	.short	(.L_27 - .L_26)
	.align		4
.L_26:
        /*0034*/ 	.word	index@(_ZN7cutlass13device_kernelINS_4gemm6kernel13GemmUniversalIN4cute5tupleIJiiiiEEENS1_10collective13CollectiveMmaINS1_35MainloopSm100TmaUmmaWarpSpecializedILi4ELi2ELi4ENS5_IJNS4_1CILi4EEENSA_ILi2EEENSA_ILi1EEEEEEEENS5_IJNSA_ILi256EEENSA_ILi64EEESH_EEEfNS5_IJlSD_lEEEfSJ_NS4_8TiledMMAINS4_8MMA_AtomIJNS4_23SM100_MMA_TF32_2x1SM_SSINS_10tfloat32_tESN_fLi256ELi64ELNS4_4UMMA5MajorE0ELSP_0ELNSO_7ScaleInE0ELSQ_0EEEEEENS4_6LayoutINS5_IJSD_SD_SD_EEENS5_IJNSA_ILi0EEESV_SV_EEEEENS5_IJNS4_10UnderscoreESY_SY_EEEEENS4_28SM100_TMA_2SM_LOAD_MULTICASTENS4_14ComposedLayoutINS4_7SwizzleILi3ELi4ELi3EEENS4_18smem_ptr_flag_bitsILi32EEENST_INS5_IJNSA_ILi8EEENSA_ILi32EEEEEENS5_IJS18_SD_EEEEEEEvNS4_8identityES11_S1C_vS1D_EENS_8epilogue10collective18CollectiveEpilogueINS1F_23Sm100TmaWarpSpecializedILi4ELi2ELi16ELb1ELb0EEEJNS5_IJNSA_ILi128EEESH_SH_EEENS5_IJNST_IS1K_SD_EENST_INSA_ILi16EEESD_EEEEEfSJ_fSJ_NS1F_6fusion15FusionCallbacksIS1J_NS1Q_17LinearCombinationIffffLNS_15FloatRoundStyleE2EEES1L_S1P_JEEENS4_5SM1004TMEM4LOAD26SM100_TMEM_LOAD_32dp32b16xENS4_13SM90_TMA_LOADENS12_INS13_ILi2ELi4ELi3EEES16_NST_INS5_IJS17_S1N_EEENS5_IJS1N_SD_EEEEEEENS4_39AutoVectorizingCopyWithAssumedAlignmentILi128EEENS4_14SM90_TMA_STOREES25_S27_S27_EEEvvEEEEvNT_6ParamsE)
        /*0038*/ 	.word	0x00000000


	//----- nvinfo : EIATTR_MIN_STACK_SIZE
	.align		4
.L_27:
        /*003c*/ 	.byte	0x04, 0x12
        /*003e*/ 	.short	(.L_29 - .L_28)
	.align		4
.L_28:
        /*0040*/ 	.word	index@(_ZN7cutlass13device_kernelINS_4gemm6kernel13GemmUniversalIN4cute5tupleIJiiiiEEENS1_10collective13CollectiveMmaINS1_35MainloopSm100TmaUmmaWarpSpecializedILi4ELi2ELi4ENS5_IJNS4_1CILi4EEENSA_ILi2EEENSA_ILi1EEEEEEEENS5_IJNSA_ILi256EEENSA_ILi64EEESH_EEEfNS5_IJlSD_lEEEfSJ_NS4_8TiledMMAINS4_8MMA_AtomIJNS4_23SM100_MMA_TF32_2x1SM_SSINS_10tfloat32_tESN_fLi256ELi64ELNS4_4UMMA5MajorE0ELSP_0ELNSO_7ScaleInE0ELSQ_0EEEEEENS4_6LayoutINS5_IJSD_SD_SD_EEENS5_IJNSA_ILi0EEESV_SV_EEEEENS5_IJNS4_10UnderscoreESY_SY_EEEEENS4_28SM100_TMA_2SM_LOAD_MULTICASTENS4_14ComposedLayoutINS4_7SwizzleILi3ELi4ELi3EEENS4_18smem_ptr_flag_bitsILi32EEENST_INS5_IJNSA_ILi8EEENSA_ILi32EEEEEENS5_IJS18_SD_EEEEEEEvNS4_8identityES11_S1C_vS1D_EENS_8epilogue10collective18CollectiveEpilogueINS1F_23Sm100TmaWarpSpecializedILi4ELi2ELi16ELb1ELb0EEEJNS5_IJNSA_ILi128EEESH_SH_EEENS5_IJNST_IS1K_SD_EENST_INSA_ILi16EEESD_EEEEEfSJ_fSJ_NS1F_6fusion15FusionCallbacksIS1J_NS1Q_17LinearCombinationIffffLNS_15FloatRoundStyleE2EEES1L_S1P_JEEENS4_5SM1004TMEM4LOAD26SM100_TMEM_LOAD_32dp32b16xENS4_13SM90_TMA_LOADENS12_INS13_ILi2ELi4ELi3EEES16_NST_INS5_IJS17_S1N_EEENS5_IJS1N_SD_EEEEEEENS4_39AutoVectorizingCopyWithAssumedAlignmentILi128EEENS4_14SM90_TMA_STOREES25_S27_S27_EEEvvEEEEvNT_6ParamsE)
        /*0044*/ 	.word	0x00000000
.L_29:


//--------------------- .nv.compat                --------------------------
	.section	.nv.compat,"",@"SHT_CUDA_COMPAT_INFO"
	.align	4
        /*0000*/ 	.byte	0x02, 0x09, 0x01, 0x00, 0x02, 0x02, 0x02, 0x00, 0x02, 0x05, 0x05, 0x00, 0x03, 0x07, 0x01, 0x01
        /*0010*/ 	.byte	0x02, 0x03, 0x01, 0x00, 0x02, 0x06, 0x01, 0x00, 0x04, 0x0b, 0x08, 0x00, 0x09, 0x00, 0x00, 0x00
        /*0020*/ 	.byte	0x00, 0x00, 0x00, 0x00


//--------------------- .nv.info._ZN7cutlass13device_kernelINS_4gemm6kernel13GemmUniversalIN4cute5tupleIJiiiiEEENS1_10collective13CollectiveMmaINS1_35MainloopSm100TmaUmmaWarpSpecializedILi4ELi2ELi4ENS5_IJNS4_1CILi4EEENSA_ILi2EEENSA_ILi1EEEEEEEENS5_IJNSA_ILi256EEENSA_ILi64EEESH_EEEfNS5_IJlSD_lEEEfSJ_NS4_8TiledMMAINS4_8MMA_AtomIJNS4_23SM100_MMA_TF32_2x1SM_SSINS_10tfloat32_tESN_fLi256ELi64ELNS4_4UMMA5MajorE0ELSP_0ELNSO_7ScaleInE0ELSQ_0EEEEEENS4_6LayoutINS5_IJSD_SD_SD_EEENS5_IJNSA_ILi0EEESV_SV_EEEEENS5_IJNS4_10UnderscoreESY_SY_EEEEENS4_28SM100_TMA_2SM_LOAD_MULTICASTENS4_14ComposedLayoutINS4_7SwizzleILi3ELi4ELi3EEENS4_18smem_ptr_flag_bitsILi32EEENST_INS5_IJNSA_ILi8EEENSA_ILi32EEEEEENS5_IJS18_SD_EEEEEEEvNS4_8identityES11_S1C_vS1D_EENS_8epilogue10collective18CollectiveEpilogueINS1F_23Sm100TmaWarpSpecializedILi4ELi2ELi16ELb1ELb0EEEJNS5_IJNSA_ILi128EEESH_SH_EEENS5_IJNST_IS1K_SD_EENST_INSA_ILi16EEESD_EEEEEfSJ_fSJ_NS1F_6fusion15FusionCallbacksIS1J_NS1Q_17LinearCombinationIffffLNS_15FloatRoundStyleE2EEES1L_S1P_JEEENS4_5SM1004TMEM4LOAD26SM100_TMEM_LOAD_32dp32b16xENS4_13SM90_TMA_LOADENS12_INS13_ILi2ELi4ELi3EEES16_NST_INS5_IJS17_S1N_EEENS5_IJS1N_SD_EEEEEEENS4_39AutoVectorizingCopyWithAssumedAlignmentILi128EEENS4_14SM90_TMA_STOREES25_S27_S27_EEEvvEEEEvNT_6ParamsE --------------------------
	.section	.nv.info._ZN7cutlass13device_kernelINS_4gemm6kernel13GemmUniversalIN4cute5tupleIJiiiiEEENS1_10collective13CollectiveMmaINS1_35MainloopSm100TmaUmmaWarpSpecializedILi4ELi2ELi4ENS5_IJNS4_1CILi4EEENSA_ILi2EEENSA_ILi1EEEEEEEENS5_IJNSA_ILi256EEENSA_ILi64EEESH_EEEfNS5_IJlSD_lEEEfSJ_NS4_8TiledMMAINS4_8MMA_AtomIJNS4_23SM100_MMA_TF32_2x1SM_SSINS_10tfloat32_tESN_fLi256ELi64ELNS4_4UMMA5MajorE0ELSP_0ELNSO_7ScaleInE0ELSQ_0EEEEEENS4_6LayoutINS5_IJSD_SD_SD_EEENS5_IJNSA_ILi0EEESV_SV_EEEEENS5_IJNS4_10UnderscoreESY_SY_EEEEENS4_28SM100_TMA_2SM_LOAD_MULTICASTENS4_14ComposedLayoutINS4_7SwizzleILi3ELi4ELi3EEENS4_18smem_ptr_flag_bitsILi32EEENST_INS5_IJNSA_ILi8EEENSA_ILi32EEEEEENS5_IJS18_SD_EEEEEEEvNS4_8identityES11_S1C_vS1D_EENS_8epilogue10collective18CollectiveEpilogueINS1F_23Sm100TmaWarpSpecializedILi4ELi2ELi16ELb1ELb0EEEJNS5_IJNSA_ILi128EEESH_SH_EEENS5_IJNST_IS1K_SD_EENST_INSA_ILi16EEESD_EEEEEfSJ_fSJ_NS1F_6fusion15FusionCallbacksIS1J_NS1Q_17LinearCombinationIffffLNS_15FloatRoundStyleE2EEES1L_S1P_JEEENS4_5SM1004TMEM4LOAD26SM100_TMEM_LOAD_32dp32b16xENS4_13SM90_TMA_LOADENS12_INS13_ILi2ELi4ELi3EEES16_NST_INS5_IJS17_S1N_EEENS5_IJS1N_SD_EEEEEEENS4_39AutoVectorizingCopyWithAssumedAlignmentILi128EEENS4_14SM90_TMA_STOREES25_S27_S27_EEEvvEEEEvNT_6ParamsE,"",@"SHT_CUDA_INFO"
	.sectionflags	@""
	.align	4


	//----- nvinfo : EIATTR_CUDA_API_VERSION
	.align		4
        /*0000*/ 	.byte	0x04, 0x37
        /*0002*/ 	.short	(.L_31 - .L_30)
.L_30:
        /*0004*/ 	.word	0x00000082


	//----- nvinfo : EIATTR_KPARAM_INFO
	.align		4
.L_31:
        /*0008*/ 	.byte	0x04, 0x17
        /*000a*/ 	.short	(.L_33 - .L_32)
.L_32:
        /*000c*/ 	.word	0x00000000
        /*0010*/ 	.short	0x0000
        /*0012*/ 	.short	0x0000
        /*0014*/ 	.byte	0x00, 0xf0, 0x01, 0x20


	//----- nvinfo : EIATTR_AT_ENTRY_FRAGMENTS
	.align		4
.L_33:
        /*0018*/ 	.byte	0x04, 0x4f
        /*001a*/ 	.short	(.L_35 - .L_34)


	//   ....[0]....
.L_34:
        /*001c*/ 	.word	0x00000007


	//----- nvinfo : EIATTR_RESERVED_SMEM_USED
	.align		4
.L_35:
        /*0020*/ 	.byte	0x01, 0x41
	.zero		2


	//----- nvinfo : EIATTR_SPARSE_MMA_MASK
	.align		4
        /*0024*/ 	.byte	0x03, 0x50
        /*0026*/ 	.short	0x0000


	//----- nvinfo : EIATTR_TCGEN05_2CTA_USED
	.align		4
        /*0028*/ 	.byte	0x01, 0x52
	.zero		2


	//----- nvinfo : EIATTR_MAXREG_COUNT
	.align		4
        /*002c*/ 	.byte	0x03, 0x1b
        /*002e*/ 	.short	0x00ff


	//----- nvinfo : EIATTR_NUM_BARRIERS
	.align		4
        /*0030*/ 	.byte	0x02, 0x4c
        /*0032*/ 	.byte	0x07
	.zero		1


	//----- nvinfo : EIATTR_EXTERNS
	.align		4
        /*0034*/ 	.byte	0x04, 0x0f
        /*0036*/ 	.short	(.L_37 - .L_36)


	//   ....[0]....
	.align		4
.L_36:
        /*0038*/ 	.word	index@(__assertfail)


	//----- nvinfo : EIATTR_MERCURY_ISA_VERSION
	.align		4
.L_37:
        /*003c*/ 	.byte	0x03, 0x5f
        /*003e*/ 	.short	0x0101


	//----- nvinfo : EIATTR_INT_WARP_WIDE_INSTR_OFFSETS
	.align		4
        /*0040*/ 	.byte	0x04, 0x31
        /*0042*/ 	.short	(.L_39 - .L_38)


	//   ....[0]....
.L_38:
        /*0044*/ 	.word	0x00000d60


	//   ....[1]....
        /*0048*/ 	.word	0x00000e00


	//   ....[2]....
        /*004c*/ 	.word	0x00004890


	//   ....[3]....
        /*0050*/ 	.word	0x000048c0


	//   ....[4]....
        /*0054*/ 	.word	0x000048e0


	//   ....[5]....
        /*0058*/ 	.word	0x00005420


	//   ....[6]....
        /*005c*/ 	.word	0x00005490


	//   ....[7]....
        /*0060*/ 	.word	0x00005570


	//   ....[8]....
        /*0064*/ 	.word	0x000055f0


	//   ....[9]....
        /*0068*/ 	.word	0x000056f0


	//   ....[10]....
        /*006c*/ 	.word	0x00005770


	//   ....[11]....
        /*0070*/ 	.word	0x00005860


	//   ....[12]....
        /*0074*/ 	.word	0x00005910


	//----- nvinfo : EIATTR_COOP_GROUP_MASK_REGIDS
	.align		4
.L_39:
        /*0078*/ 	.byte	0x04, 0x29
        /*007a*/ 	.short	(.L_41 - .L_40)


	//   ....[0]....
.L_40:
        /*007c*/ 	.word	0xffffffff


	//   ....[1]....
        /*0080*/ 	.word	0xffffffff


	//   ....[2]....
        /*0084*/ 	.word	0xffffffff


	//   ....[3]....
        /*0088*/ 	.word	0xffffffff


	//   ....[4]....
        /*008c*/ 	.word	0xffffffff


	//   ....[5]....
        /*0090*/ 	.word	0xffffffff


	//   ....[6]....
        /*0094*/ 	.word	0xffffffff


	//   ....[7]....
        /*0098*/ 	.word	0xffffffff


	//   ....[8]....
        /*009c*/ 	.word	0xffffffff


	//   ....[9]....
        /*00a0*/ 	.word	0xffffffff


	//   ....[10]....
        /*00a4*/ 	.word	0xffffffff


	//   ....[11]....
        /*00a8*/ 	.word	0xffffffff


	//   ....[12]....
        /*00ac*/ 	.word	0xffffffff


	//   ....[13]....
        /*00b0*/ 	.word	0xffffffff


	//----- nvinfo : EIATTR_COOP_GROUP_INSTR_OFFSETS
	.align		4
.L_41:
        /*00b4*/ 	.byte	0x04, 0x28
        /*00b6*/ 	.short	(.L_43 - .L_42)


	//   ....[0]....
.L_42:
        /*00b8*/ 	.word	0x000000b0


	//   ....[1]....
        /*00bc*/ 	.word	0x00000510


	//   ....[2]....
        /*00c0*/ 	.word	0x000006d0


	//   ....[3]....
        /*00c4*/ 	.word	0x00000860


	//   ....[4]....
        /*00c8*/ 	.word	0x00000950


	//   ....[5]....
        /*00cc*/ 	.word	0x00000ab0


	//   ....[6]....
        /*00d0*/ 	.word	0x00000c40


	//   ....[7]....
        /*00d4*/ 	.word	0x00000e80


	//   ....[8]....
        /*00d8*/ 	.word	0x00002600


	//   ....[9]....
        /*00dc*/ 	.word	0x000034b0


	//   ....[10]....
        /*00e0*/ 	.word	0x00003980


	//   ....[11]....
        /*00e4*/ 	.word	0x000039b0


	//   ....[12]....
        /*00e8*/ 	.word	0x00004790


	//   ....[13]....
        /*00ec*/ 	.word	0x000049a0


	//----- nvinfo : EIATTR_VRC_CTA_INIT_COUNT
	.align		4
.L_43:
        /*00f0*/ 	.byte	0x02, 0x4a
        /*00f2*/ 	.byte	0x80
	.zero		1


	//----- nvinfo : EIATTR_SYSCALL_OFFSETS
	.align		4
        /*00f4*/ 	.byte	0x04, 0x46
        /*00f6*/ 	.short	(.L_45 - .L_44)


	//   ....[0]....
.L_44:
        /*00f8*/ 	.word	0x00006550


	//   ....[1]....
        /*00fc*/ 	.word	0x00006640


	//   ....[2]....
        /*0100*/ 	.word	0x00006da0


	//   ....[3]....
        /*0104*/ 	.word	0x00007520


	//   ....[4]....
        /*0108*/ 	.word	0x00007c80


	//   ....[5]....
        /*010c*/ 	.word	0x000083e0


	//----- nvinfo : EIATTR_MBARRIER_INSTR_OFFSETS
	.align		4
.L_45:
        /*0110*/ 	.byte	0x04, 0x39
        /*0112*/ 	.short	(.L_47 - .L_46)


	//   ....[0]....
.L_46:
        /*0114*/ 	.word	0x00000640
        /*0118*/ 	.word	0x000000ff
        /*011c*/ 	.word	0x00000000
        /*0120*/ 	.short	0x0100
        /*0122*/ 	.byte	0x04
	.zero		1


	//   ....[1]....
        /*0124*/ 	.word	0x00000650
        /*0128*/ 	.word	0x000000ff
        /*012c*/ 	.word	0x00000020
        /*0130*/ 	.short	0x0100
        /*0132*/ 	.byte	0x04
	.zero		1


	//   ....[2]....
        /*0134*/ 	.word	0x00000660
        /*0138*/ 	.word	0x000000ff
        /*013c*/ 	.word	0x00000008
        /*0140*/ 	.short	0x0100
        /*0142*/ 	.byte	0x04
	.zero		1


	//   ....[3]....
        /*0144*/ 	.word	0x00000670
        /*0148*/ 	.word	0x000000ff
        /*014c*/ 	.word	0x00000028
        /*0150*/ 	.short	0x0100
        /*0152*/ 	.byte	0x04
	.zero		1


	//   ....[4]....
        /*0154*/ 	.word	0x00000680
        /*0158*/ 	.word	0x000000ff
        /*015c*/ 	.word	0x00000010
        /*0160*/ 	.short	0x0100
        /*0162*/ 	.byte	0x04
	.zero		1


	//   ....[5]....
        /*0164*/ 	.word	0x00000690
        /*0168*/ 	.word	0x000000ff
        /*016c*/ 	.word	0x00000030
        /*0170*/ 	.short	0x0100
        /*0172*/ 	.byte	0x04
	.zero		1


	//   ....[6]....
        /*0174*/ 	.word	0x000006a0
        /*0178*/ 	.word	0x000000ff
        /*017c*/ 	.word	0x00000018
        /*0180*/ 	.short	0x0100
        /*0182*/ 	.byte	0x04
	.zero		1


	//   ....[7]....
        /*0184*/ 	.word	0x000006b0
        /*0188*/ 	.word	0x000000ff
        /*018c*/ 	.word	0x00000038
        /*0190*/ 	.short	0x0100
        /*0192*/ 	.byte	0x04
	.zero		1


	//   ....[8]....
        /*0194*/ 	.word	0x000007d0
        /*0198*/ 	.word	0x000000ff
        /*019c*/ 	.word	0x00000040
        /*01a0*/ 	.short	0x0100
        /*01a2*/ 	.byte	0x04
	.zero		1


	//   ....[9]....
        /*01a4*/ 	.word	0x000007e0
        /*01a8*/ 	.word	0x000000ff
        /*01ac*/ 	.word	0x00000060
        /*01b0*/ 	.short	0x0100
        /*01b2*/ 	.byte	0x04
	.zero		1


	//   ....[10]....
        /*01b4*/ 	.word	0x000007f0
        /*01b8*/ 	.word	0x000000ff
        /*01bc*/ 	.word	0x00000048
        /*01c0*/ 	.short	0x0100
        /*01c2*/ 	.byte	0x04
	.zero		1


	//   ....[11]....
        /*01c4*/ 	.word	0x00000800
        /*01c8*/ 	.word	0x000000ff
        /*01cc*/ 	.word	0x00000068
        /*01d0*/ 	.short	0x0100
        /*01d2*/ 	.byte	0x04
	.zero		1


	//   ....[12]....
        /*01d4*/ 	.word	0x00000810
        /*01d8*/ 	.word	0x000000ff
        /*01dc*/ 	.word	0x00000050
        /*01e0*/ 	.short	0x0100
        /*01e2*/ 	.byte	0x04
	.zero		1


	//   ....[13]....
        /*01e4*/ 	.word	0x00000820
        /*01e8*/ 	.word	0x000000ff
        /*01ec*/ 	.word	0x00000070
        /*01f0*/ 	.short	0x0100
        /*01f2*/ 	.byte	0x04
	.zero		1


	//   ....[14]....
        /*01f4*/ 	.word	0x00000830
        /*01f8*/ 	.word	0x000000ff
        /*01fc*/ 	.word	0x00000058
        /*0200*/ 	.short	0x0100
        /*0202*/ 	.byte	0x04
	.zero		1


	//   ....[15]....
        /*0204*/ 	.word	0x00000840
        /*0208*/ 	.word	0x000000ff
        /*020c*/ 	.word	0x00000078
        /*0210*/ 	.short	0x0100
        /*0212*/ 	.byte	0x04
	.zero		1


	//   ....[16]....
        /*0214*/ 	.word	0x00000920
        /*0218*/ 	.word	0x000000ff
        /*021c*/ 	.word	0x00000080
        /*0220*/ 	.short	0x0100
        /*0222*/ 	.byte	0x06
	.zero		1


	//   ....[17]....
        /*0224*/ 	.word	0x00000930
        /*0228*/ 	.word	0x000000ff
        /*022c*/ 	.word	0x00000088
        /*0230*/ 	.short	0x0100
        /*0232*/ 	.byte	0x06
	.zero		1


	//   ....[18]....
        /*0234*/ 	.word	0x00000a60
        /*0238*/ 	.word	0x000000ff
        /*023c*/ 	.word	0x00000090
        /*0240*/ 	.short	0x0100
        /*0242*/ 	.byte	0x06
	.zero		1


	//   ....[19]....
        /*0244*/ 	.word	0x00000a70
        /*0248*/ 	.word	0x000000ff
        /*024c*/ 	.word	0x000000a0
        /*0250*/ 	.short	0x0100
        /*0252*/ 	.byte	0x06
	.zero		1


	//   ....[20]....
        /*0254*/ 	.word	0x00000a80
        /*0258*/ 	.word	0x000000ff
        /*025c*/ 	.word	0x00000098
        /*0260*/ 	.short	0x0100
        /*0262*/ 	.byte	0x06
	.zero		1


	//   ....[21]....
        /*0264*/ 	.word	0x00000a90
        /*0268*/ 	.word	0x000000ff
        /*026c*/ 	.word	0x000000a8
        /*0270*/ 	.short	0x0100
        /*0272*/ 	.byte	0x06
	.zero		1


	//   ....[22]....
        /*0274*/ 	.word	0x00000bb0
        /*0278*/ 	.word	0x000000ff
        /*027c*/ 	.word	0x000000b0
        /*0280*/ 	.short	0x0100
        /*0282*/ 	.byte	0x04
	.zero		1


	//   ....[23]....
        /*0284*/ 	.word	0x00000bc0
        /*0288*/ 	.word	0x000000ff
        /*028c*/ 	.word	0x000000d0
        /*0290*/ 	.short	0x0100
        /*0292*/ 	.byte	0x04
	.zero		1


	//   ....[24]....
        /*0294*/ 	.word	0x00000bd0
        /*0298*/ 	.word	0x000000ff
        /*029c*/ 	.word	0x000000b8
        /*02a0*/ 	.short	0x0100
        /*02a2*/ 	.byte	0x04
	.zero		1


	//   ....[25]....
        /*02a4*/ 	.word	0x00000be0
        /*02a8*/ 	.word	0x000000ff
        /*02ac*/ 	.word	0x000000d8
        /*02b0*/ 	.short	0x0100
        /*02b2*/ 	.byte	0x04
	.zero		1


	//   ....[26]....
        /*02b4*/ 	.word	0x00000bf0
        /*02b8*/ 	.word	0x000000ff
        /*02bc*/ 	.word	0x000000c0
        /*02c0*/ 	.short	0x0100
        /*02c2*/ 	.byte	0x04
	.zero		1


	//   ....[27]....
        /*02c4*/ 	.word	0x00000c00
        /*02c8*/ 	.word	0x000000ff
        /*02cc*/ 	.word	0x000000e0
        /*02d0*/ 	.short	0x0100
        /*02d2*/ 	.byte	0x04
	.zero		1


	//   ....[28]....
        /*02d4*/ 	.word	0x00000c10
        /*02d8*/ 	.word	0x000000ff
        /*02dc*/ 	.word	0x000000c8
        /*02e0*/ 	.short	0x0100
        /*02e2*/ 	.byte	0x04
	.zero		1


	//   ....[29]....
        /*02e4*/ 	.word	0x00000c20
        /*02e8*/ 	.word	0x000000ff
        /*02ec*/ 	.word	0x000000e8
        /*02f0*/ 	.short	0x0100
        /*02f2*/ 	.byte	0x04
	.zero		1


	//   ....[30]....
        /*02f4*/ 	.word	0x00000d10
        /*02f8*/ 	.word	0x000000ff
        /*02fc*/ 	.word	0x000000f0
        /*0300*/ 	.short	0x0100
        /*0302*/ 	.byte	0x04
	.zero		1


	//   ....[31]....
        /*0304*/ 	.word	0x00000d20
        /*0308*/ 	.word	0x000000ff
        /*030c*/ 	.word	0x00000100
        /*0310*/ 	.short	0x0100
        /*0312*/ 	.byte	0x04
	.zero		1


	//   ....[32]....
        /*0314*/ 	.word	0x00000d30
        /*0318*/ 	.word	0x000000ff
        /*031c*/ 	.word	0x000000f8
        /*0320*/ 	.short	0x0100
        /*0322*/ 	.byte	0x04
	.zero		1


	//   ....[33]....
        /*0324*/ 	.word	0x00000d40
        /*0328*/ 	.word	0x000000ff
        /*032c*/ 	.word	0x00000108
        /*0330*/ 	.short	0x0100
        /*0332*/ 	.byte	0x04
	.zero		1


	//   ....[34]....
        /*0334*/ 	.word	0x00000e40
        /*0338*/ 	.word	0x000000ff
        /*033c*/ 	.word	0x00000110
        /*0340*/ 	.short	0x0100
        /*0342*/ 	.byte	0x06
	.zero		1


	//   ....[35]....
        /*0344*/ 	.word	0x00001ba0
        /*0348*/ 	.word	0x00000000
        /*034c*/ 	.word	0x00000100
        /*0350*/ 	.short	0x010a
        /*0352*/ 	.byte	0xff
	.zero		1


	//   ....[36]....
        /*0354*/ 	.word	0x00001bd0
        /*0358*/ 	.word	0x00000000
        /*035c*/ 	.word	0x000000f0
        /*0360*/ 	.short	0x0101
        /*0362*/ 	.byte	0xff
	.zero		1


	//   ....[37]....
        /*0364*/ 	.word	0x00001c90
        /*0368*/ 	.word	0x000000ff
        /*036c*/ 	.word	0x00000020
        /*0370*/ 	.short	0x010a
        /*0372*/ 	.byte	0x04
	.zero		1


	//   ....[38]....
        /*0374*/ 	.word	0x00001d60
        /*0378*/ 	.word	0x000000ff
        /*037c*/ 	.word	0x00000020
        /*0380*/ 	.short	0x010a
        /*0382*/ 	.byte	0x05
	.zero		1


	//   ....[39]....
        /*0384*/ 	.word	0x00001ec0
        /*0388*/ 	.word	0x000000ff
        /*038c*/ 	.word	0x00000020
        /*0390*/ 	.short	0x010a
        /*0392*/ 	.byte	0x04
	.zero		1


	//   ....[40]....
        /*0394*/ 	.word	0x00002170
        /*0398*/ 	.word	0x000000ff
        /*039c*/ 	.word	0x00000088
        /*03a0*/ 	.short	0x0101
        /*03a2*/ 	.byte	0x15
	.zero		1


	//   ....[41]....
        /*03a4*/ 	.word	0x00002190
        /*03a8*/ 	.word	0x000000ff
        /*03ac*/ 	.word	0x00000020
        /*03b0*/ 	.short	0x010a
        /*03b2*/ 	.byte	0x04
	.zero		1


	//   ....[42]....
        /*03b4*/ 	.word	0x00002210
        /*03b8*/ 	.word	0x000000ff
        /*03bc*/ 	.word	0x00000020
        /*03c0*/ 	.short	0x010a
        /*03c2*/ 	.byte	0x06
	.zero		1


	//   ....[43]....
        /*03c4*/ 	.word	0x00002350
        /*03c8*/ 	.word	0x000000ff
        /*03cc*/ 	.word	0x00000020
        /*03d0*/ 	.short	0x010a
        /*03d2*/ 	.byte	0x04
	.zero		1


	//   ....[44]....
        /*03d4*/ 	.word	0x00002630
        /*03d8*/ 	.word	0x00000003
        /*03dc*/ 	.word	0x00000090
        /*03e0*/ 	.short	0x010a
        /*03e2*/ 	.byte	0xff
	.zero		1


	//   ....[45]....
        /*03e4*/ 	.word	0x00002780
        /*03e8*/ 	.word	0x00000000
        /*03ec*/ 	.word	0x00000000
        /*03f0*/ 	.short	0x0101
        /*03f2*/ 	.byte	0xff
	.zero		1


	//   ....[46]....
        /*03f4*/ 	.word	0x00002d30
        /*03f8*/ 	.word	0x000000ff
        /*03fc*/ 	.word	0x00000000
        /*0400*/ 	.short	0x010a
        /*0402*/ 	.byte	0x04
	.zero		1


	//   ....[47]....
        /*0404*/ 	.word	0x00002dc0
        /*0408*/ 	.word	0x000000ff
        /*040c*/ 	.word	0x00000000
        /*0410*/ 	.short	0x010a
        /*0412*/ 	.byte	0x05
	.zero		1


	//   ....[48]....
        /*0414*/ 	.word	0x00002e50
        /*0418*/ 	.word	0x000000ff
        /*041c*/ 	.word	0x00000000
        /*0420*/ 	.short	0x010a
        /*0422*/ 	.byte	0x05
	.zero		1


	//   ....[49]....
        /*0424*/ 	.word	0x00002ef0
        /*0428*/ 	.word	0x00000000
        /*042c*/ 	.word	0x00000000
        /*0430*/ 	.short	0x010a
        /*0432*/ 	.byte	0xff
	.zero		1


	//   ....[50]....
        /*0434*/ 	.word	0x00003010
        /*0438*/ 	.word	0x00000002
        /*043c*/ 	.word	0x000000f0
        /*0440*/ 	.short	0x010a
        /*0442*/ 	.byte	0xff
	.zero		1


	//   ....[51]....
        /*0444*/ 	.word	0x00003080
        /*0448*/ 	.word	0x00000002
        /*044c*/ 	.word	0x00000000
        /*0450*/ 	.short	0x0101
        /*0452*/ 	.byte	0xff
	.zero		1


	//   ....[52]....
        /*0454*/ 	.word	0x000030a0
        /*0458*/ 	.word	0x000000ff
        /*045c*/ 	.word	0x000000a0
        /*0460*/ 	.short	0x010a
        /*0462*/ 	.byte	0x04
	.zero		1


	//   ....[53]....
        /*0464*/ 	.word	0x000031c0
        /*0468*/ 	.word	0x00000002
        /*046c*/ 	.word	0x00000090
        /*0470*/ 	.short	0x010a
        /*0472*/ 	.byte	0xff
	.zero		1


	//   ....[54]....
        /*0474*/ 	.word	0x000032c0
        /*0478*/ 	.word	0x00000002
        /*047c*/ 	.word	0x00000000
        /*0480*/ 	.short	0x0101
        /*0482*/ 	.byte	0xff
	.zero		1


	//   ....[55]....
        /*0484*/ 	.word	0x00003350
        /*0488*/ 	.word	0x000000ff
        /*048c*/ 	.word	0x000000a0
        /*0490*/ 	.short	0x0106
        /*0492*/ 	.byte	0x04
	.zero		1


	//   ....[56]....
        /*0494*/ 	.word	0x00003370
        /*0498*/ 	.word	0x000000ff
        /*049c*/ 	.word	0x000000a0
        /*04a0*/ 	.short	0x010a
        /*04a2*/ 	.byte	0x04
	.zero		1


	//   ....[57]....
        /*04a4*/ 	.word	0x00003400
        /*04a8*/ 	.word	0x000000ff
        /*04ac*/ 	.word	0x000000a0
        /*04b0*/ 	.short	0x0106
        /*04b2*/ 	.byte	0x07
	.zero		1


	//   ....[58]....
        /*04b4*/ 	.word	0x00003440
        /*04b8*/ 	.word	0x00000000
        /*04bc*/ 	.word	0x000000a0
        /*04c0*/ 	.short	0x010a
        /*04c2*/ 	.byte	0xff
	.zero		1


	//   ....[59]....
        /*04c4*/ 	.word	0x00003680
        /*04c8*/ 	.word	0x000000ff
        /*04cc*/ 	.word	0x00000008
        /*04d0*/ 	.short	0x010a
        /*04d2*/ 	.byte	0x05
	.zero		1


	//   ....[60]....
        /*04d4*/ 	.word	0x000036a0
        /*04d8*/ 	.word	0x000000ff
        /*04dc*/ 	.word	0x00000008
        /*04e0*/ 	.short	0x010a
        /*04e2*/ 	.byte	0x05
	.zero		1


	//   ....[61]....
        /*04e4*/ 	.word	0x00003830
        /*04e8*/ 	.word	0x000000ff
        /*04ec*/ 	.word	0x00000008
        /*04f0*/ 	.short	0x010a
        /*04f2*/ 	.byte	0x05
	.zero		1


	//   ....[62]....
        /*04f4*/ 	.word	0x00003850
        /*04f8*/ 	.word	0x000000ff
        /*04fc*/ 	.word	0x00000008
        /*0500*/ 	.short	0x010a
        /*0502*/ 	.byte	0x05
	.zero		1


	//   ....[63]....
        /*0504*/ 	.word	0x00003910
        /*0508*/ 	.word	0x000000ff
        /*050c*/ 	.word	0x00000000
        /*0510*/ 	.short	0x0101
        /*0512*/ 	.byte	0x04
	.zero		1


	//   ....[64]....
        /*0514*/ 	.word	0x00003cd0
        /*0518*/ 	.word	0x00000000
        /*051c*/ 	.word	0x00000090
        /*0520*/ 	.short	0x010a
        /*0522*/ 	.byte	0xff
	.zero		1


	//   ....[65]....
        /*0524*/ 	.word	0x00003d90
        /*0528*/ 	.word	0x00000000
        /*052c*/ 	.word	0x00000000
        /*0530*/ 	.short	0x0101
        /*0532*/ 	.byte	0xff
	.zero		1


	//   ....[66]....
        /*0534*/ 	.word	0x00003e50
        /*0538*/ 	.word	0x000000ff
        /*053c*/ 	.word	0x00000000
        /*0540*/ 	.short	0x010a
        /*0542*/ 	.byte	0x04
	.zero		1


	//   ....[67]....
        /*0544*/ 	.word	0x00003e60
        /*0548*/ 	.word	0x000000ff
        /*054c*/ 	.word	0x000000d0
        /*0550*/ 	.short	0x010a
        /*0552*/ 	.byte	0x2e
	.zero		1


	//   ....[68]....
        /*0554*/ 	.word	0x00003f10
        /*0558*/ 	.word	0x000000ff
        /*055c*/ 	.word	0x00000000
        /*0560*/ 	.short	0x010a
        /*0562*/ 	.byte	0x07
	.zero		1


	//   ....[69]....
        /*0564*/ 	.word	0x00004040
        /*0568*/ 	.word	0x000000ff
        /*056c*/ 	.word	0x00000000
        /*0570*/ 	.short	0x010a
        /*0572*/ 	.byte	0x04
	.zero		1


	//   ....[70]....
        /*0574*/ 	.word	0x00004480
        /*0578*/ 	.word	0x000000ff
        /*057c*/ 	.word	0x00000000
        /*0580*/ 	.short	0x010a
        /*0582*/ 	.byte	0x04
	.zero		1


	//   ....[71]....
        /*0584*/ 	.word	0x00004510
        /*0588*/ 	.word	0x000000ff
        /*058c*/ 	.word	0x00000000
        /*0590*/ 	.short	0x010a
        /*0592*/ 	.byte	0x05
	.zero		1


	//   ....[72]....
        /*0594*/ 	.word	0x000045a0
        /*0598*/ 	.word	0x000000ff
        /*059c*/ 	.word	0x00000000
        /*05a0*/ 	.short	0x010a
        /*05a2*/ 	.byte	0x05
	.zero		1


	//   ....[73]....
        /*05a4*/ 	.word	0x00004640
        /*05a8*/ 	.word	0x00000000
        /*05ac*/ 	.word	0x00000000
        /*05b0*/ 	.short	0x010a
        /*05b2*/ 	.byte	0xff
	.zero		1


	//   ....[74]....
        /*05b4*/ 	.word	0x00004680
        /*05b8*/ 	.word	0x00000000
        /*05bc*/ 	.word	0x00000000
        /*05c0*/ 	.short	0x010a
        /*05c2*/ 	.byte	0xff
	.zero		1


	//   ....[75]....
        /*05c4*/ 	.word	0x000046f0
        /*05c8*/ 	.word	0x000000ff
        /*05cc*/ 	.word	0x00000000
        /*05d0*/ 	.short	0x0101
        /*05d2*/ 	.byte	0x04
	.zero		1


	//   ....[76]....
        /*05d4*/ 	.word	0x00004730
        /*05d8*/ 	.word	0x000000ff
        /*05dc*/ 	.word	0x00000110
        /*05e0*/ 	.short	0x010a
        /*05e2*/ 	.byte	0x29
	.zero		1


	//   ....[77]....
        /*05e4*/ 	.word	0x00004780
        /*05e8*/ 	.word	0x000000ff
        /*05ec*/ 	.word	0x00000000
        /*05f0*/ 	.short	0x0101
        /*05f2*/ 	.byte	0x04
	.zero		1


	//   ....[78]....
        /*05f4*/ 	.word	0x00004c20
        /*05f8*/ 	.word	0x0000000c
        /*05fc*/ 	.word	0x00000090
        /*0600*/ 	.short	0x010a
        /*0602*/ 	.byte	0xff
	.zero		1


	//   ....[79]....
        /*0604*/ 	.word	0x00004d90
        /*0608*/ 	.word	0x00000000
        /*060c*/ 	.word	0x00000000
        /*0610*/ 	.short	0x0101
        /*0612*/ 	.byte	0xff
	.zero		1


	//   ....[80]....
        /*0614*/ 	.word	0x00005220
        /*0618*/ 	.word	0x000000ff
        /*061c*/ 	.word	0x00000088
        /*0620*/ 	.short	0x010a
        /*0622*/ 	.byte	0x15
	.zero		1


	//   ....[81]....
        /*0624*/ 	.word	0x000053a0
        /*0628*/ 	.word	0x000000ff
        /*062c*/ 	.word	0x00000060
        /*0630*/ 	.short	0x010a
        /*0632*/ 	.byte	0x15
	.zero		1


	//   ....[82]....
        /*0634*/ 	.word	0x00005520
        /*0638*/ 	.word	0x000000ff
        /*063c*/ 	.word	0x00000040
        /*0640*/ 	.short	0x010b
        /*0642*/ 	.byte	0x15
	.zero		1


	//   ....[83]....
        /*0644*/ 	.word	0x00005530
        /*0648*/ 	.word	0x000000ff
        /*064c*/ 	.word	0x00000000
        /*0650*/ 	.short	0x0101
        /*0652*/ 	.byte	0x06
	.zero		1


	//   ....[84]....
        /*0654*/ 	.word	0x00005540
        /*0658*/ 	.word	0x000000ff
        /*065c*/ 	.word	0x00000068
        /*0660*/ 	.short	0x010a
        /*0662*/ 	.byte	0x15
	.zero		1


	//   ....[85]....
        /*0664*/ 	.word	0x000056a0
        /*0668*/ 	.word	0x000000ff
        /*066c*/ 	.word	0x00000048
        /*0670*/ 	.short	0x010b
        /*0672*/ 	.byte	0x15
	.zero		1


	//   ....[86]....
        /*0674*/ 	.word	0x000056b0
        /*0678*/ 	.word	0x000000ff
        /*067c*/ 	.word	0x00000000
        /*0680*/ 	.short	0x0101
        /*0682*/ 	.byte	0x06
	.zero		1


	//   ....[87]....
        /*0684*/ 	.word	0x000056c0
        /*0688*/ 	.word	0x000000ff
        /*068c*/ 	.word	0x00000070
        /*0690*/ 	.short	0x010a
        /*0692*/ 	.byte	0x15
	.zero		1


	//   ....[88]....
        /*0694*/ 	.word	0x00005810
        /*0698*/ 	.word	0x000000ff
        /*069c*/ 	.word	0x00000050
        /*06a0*/ 	.short	0x010b
        /*06a2*/ 	.byte	0x15
	.zero		1


	//   ....[89]....
        /*06a4*/ 	.word	0x00005820
        /*06a8*/ 	.word	0x000000ff
        /*06ac*/ 	.word	0x00000000
        /*06b0*/ 	.short	0x0101
        /*06b2*/ 	.byte	0x06
	.zero		1


	//   ....[90]....
        /*06b4*/ 	.word	0x00005830
        /*06b8*/ 	.word	0x000000ff
        /*06bc*/ 	.word	0x00000078
        /*06c0*/ 	.short	0x010a
        /*06c2*/ 	.byte	0x15
	.zero		1


	//   ....[91]....
        /*06c4*/ 	.word	0x00005a20
        /*06c8*/ 	.word	0x000000ff
        /*06cc*/ 	.word	0x00000058
        /*06d0*/ 	.short	0x010b
        /*06d2*/ 	.byte	0x15
	.zero		1


	//   ....[92]....
        /*06d4*/ 	.word	0x00005a30
        /*06d8*/ 	.word	0x000000ff
        /*06dc*/ 	.word	0x00000000
        /*06e0*/ 	.short	0x0101
        /*06e2*/ 	.byte	0x25
	.zero		1


	//   ....[93]....
        /*06e4*/ 	.word	0x00005a60
        /*06e8*/ 	.word	0x000000ff
        /*06ec*/ 	.word	0x00000060
        /*06f0*/ 	.short	0x010a
        /*06f2*/ 	.byte	0x15
	.zero		1


	//   ....[94]....
        /*06f4*/ 	.word	0x00005a80
        /*06f8*/ 	.word	0x000000ff
        /*06fc*/ 	.word	0x00000068
        /*0700*/ 	.short	0x010a
        /*0702*/ 	.byte	0x15
	.zero		1


	//   ....[95]....
        /*0704*/ 	.word	0x00005aa0
        /*0708*/ 	.word	0x000000ff
        /*070c*/ 	.word	0x00000070
        /*0710*/ 	.short	0x010a
        /*0712*/ 	.byte	0x15
	.zero		1


	//   ....[96]....
        /*0714*/ 	.word	0x00005ae0
        /*0718*/ 	.word	0x00000000
        /*071c*/ 	.word	0x00000078
        /*0720*/ 	.short	0x010a
        /*0722*/ 	.byte	0xff
	.zero		1


	//   ....[97]....
        /*0724*/ 	.word	0x00005de0
        /*0728*/ 	.word	0x00000003
        /*072c*/ 	.word	0x00000090
        /*0730*/ 	.short	0x010a
        /*0732*/ 	.byte	0xff
	.zero		1


	//   ....[98]....
        /*0734*/ 	.word	0x00005f60
        /*0738*/ 	.word	0x00000000
        /*073c*/ 	.word	0x00000000
        /*0740*/ 	.short	0x0101
        /*0742*/ 	.byte	0xff
	.zero		1


	//   ....[99]....
        /*0744*/ 	.word	0x00006a70
        /*0748*/ 	.word	0x000000ff
        /*074c*/ 	.word	0x00000040
        /*0750*/ 	.short	0x010a
        /*0752*/ 	.byte	0x2c
	.zero		1


	//   ....[100]....
        /*0754*/ 	.word	0x00006aa0
        /*0758*/ 	.word	0x00000047
        /*075c*/ 	.word	0x000000b0
        /*0760*/ 	.short	0x010a
        /*0762*/ 	.byte	0xff
	.zero		1


	//   ....[101]....
        /*0764*/ 	.word	0x00006b90
        /*0768*/ 	.word	0x000000ff
        /*076c*/ 	.word	0x00000040
        /*0770*/ 	.short	0x010a
        /*0772*/ 	.byte	0x2c
	.zero		1


	//   ....[102]....
        /*0774*/ 	.word	0x00006c80
        /*0778*/ 	.word	0x00000047
        /*077c*/ 	.word	0x000000b0
        /*0780*/ 	.short	0x010a
        /*0782*/ 	.byte	0xff
	.zero		1


	//   ....[103]....
        /*0784*/ 	.word	0x00007250
        /*0788*/ 	.word	0x00000000
        /*078c*/ 	.word	0x00000000
        /*0790*/ 	.short	0x0101
        /*0792*/ 	.byte	0xff
	.zero		1


	//   ....[104]....
        /*0794*/ 	.word	0x00007260
        /*0798*/ 	.word	0x00000002
        /*079c*/ 	.word	0x00000040
        /*07a0*/ 	.short	0x010a
        /*07a2*/ 	.byte	0xff
	.zero		1


	//   ....[105]....
        /*07a4*/ 	.word	0x00007340
        /*07a8*/ 	.word	0x00000002
        /*07ac*/ 	.word	0x00000040
        /*07b0*/ 	.short	0x010a
        /*07b2*/ 	.byte	0xff
	.zero		1


	//   ....[106]....
        /*07b4*/ 	.word	0x000079b0
        /*07b8*/ 	.word	0x00000010
        /*07bc*/ 	.word	0x00000000
        /*07c0*/ 	.short	0x0101
        /*07c2*/ 	.byte	0xff
	.zero		1


	//   ....[107]....
        /*07c4*/ 	.word	0x000079d0
        /*07c8*/ 	.word	0x00000000
        /*07cc*/ 	.word	0x00000040
        /*07d0*/ 	.short	0x010a
        /*07d2*/ 	.byte	0xff
	.zero		1


	//   ....[108]....
        /*07d4*/ 	.word	0x00007aa0
        /*07d8*/ 	.word	0x00000000
        /*07dc*/ 	.word	0x00000040
        /*07e0*/ 	.short	0x010a
        /*07e2*/ 	.byte	0xff
	.zero		1


	//   ....[109]....
        /*07e4*/ 	.word	0x00008110
        /*07e8*/ 	.word	0x00000010
        /*07ec*/ 	.word	0x00000000
        /*07f0*/ 	.short	0x0101
        /*07f2*/ 	.byte	0xff
	.zero		1


	//   ....[110]....
        /*07f4*/ 	.word	0x00008130
        /*07f8*/ 	.word	0x00000000
        /*07fc*/ 	.word	0x00000040
        /*0800*/ 	.short	0x010a
        /*0802*/ 	.byte	0xff
	.zero		1


	//   ....[111]....
        /*0804*/ 	.word	0x00008200
        /*0808*/ 	.word	0x00000000
        /*080c*/ 	.word	0x00000040
        /*0810*/ 	.short	0x010a
        /*0812*/ 	.byte	0xff
	.zero		1


	//   ....[112]....
        /*0814*/ 	.word	0x00008470
        /*0818*/ 	.word	0x00000047
        /*081c*/ 	.word	0x00000000
        /*0820*/ 	.short	0x0101
        /*0822*/ 	.byte	0xff
	.zero		1


	//   ....[113]....
        /*0824*/ 	.word	0x000088c0
        /*0828*/ 	.word	0x00000000
        /*082c*/ 	.word	0x00000000
        /*0830*/ 	.short	0x0101
        /*0832*/ 	.byte	0xff
	.zero		1


	//   ....[114]....
        /*0834*/ 	.word	0x00008b60
        /*0838*/ 	.word	0x000000ff
        /*083c*/ 	.word	0x00000000
        /*0840*/ 	.short	0x0101
        /*0842*/ 	.byte	0x06
	.zero		1


	//   ....[115]....
        /*0844*/ 	.word	0x00008b80
        /*0848*/ 	.word	0x00000000
        /*084c*/ 	.word	0x00000100
        /*0850*/ 	.short	0x010a
        /*0852*/ 	.byte	0xff
	.zero		1


	//   ....[116]....
        /*0854*/ 	.word	0x00008be0
        /*0858*/ 	.word	0x00000000
        /*085c*/ 	.word	0x00000020
        /*0860*/ 	.short	0x010a
        /*0862*/ 	.byte	0xff
	.zero		1


	//   ....[117]....
        /*0864*/ 	.word	0x00008c40
        /*0868*/ 	.word	0x00000000
        /*086c*/ 	.word	0x00000020
        /*0870*/ 	.short	0x010a
        /*0872*/ 	.byte	0xff
	.zero		1


	//   ....[118]....
        /*0874*/ 	.word	0x00008c90
        /*0878*/ 	.word	0x00000003
        /*087c*/ 	.word	0x00000090
        /*0880*/ 	.short	0x010a
        /*0882*/ 	.byte	0xff
	.zero		1


	//   ....[119]....
        /*0884*/ 	.word	0x00008cf0
        /*0888*/ 	.word	0x00000000
        /*088c*/ 	.word	0x00000000
        /*0890*/ 	.short	0x010a
        /*0892*/ 	.byte	0xff
	.zero		1


	//   ....[120]....
        /*0894*/ 	.word	0x00008d50
        /*0898*/ 	.word	0x00000000
        /*089c*/ 	.word	0x00000000
        /*08a0*/ 	.short	0x010a
        /*08a2*/ 	.byte	0xff
	.zero		1


	//   ....[121]....
        /*08a4*/ 	.word	0x00008db0
        /*08a8*/ 	.word	0x00000000
        /*08ac*/ 	.word	0x00000000
        /*08b0*/ 	.short	0x010a
        /*08b2*/ 	.byte	0xff
	.zero		1


	//   ....[122]....
        /*08b4*/ 	.word	0x00008e00
        /*08b8*/ 	.word	0x00000002
        /*08bc*/ 	.word	0x000000f0
        /*08c0*/ 	.short	0x010a
        /*08c2*/ 	.byte	0xff
	.zero		1


	//   ....[123]....
        /*08c4*/ 	.word	0x00008e60
        /*08c8*/ 	.word	0x00000002
        /*08cc*/ 	.word	0x000000a0
        /*08d0*/ 	.short	0x010a
        /*08d2*/ 	.byte	0xff
	.zero		1


	//   ....[124]....
        /*08d4*/ 	.word	0x00008eb0
        /*08d8*/ 	.word	0x00000002
        /*08dc*/ 	.word	0x00000090
        /*08e0*/ 	.short	0x010a
        /*08e2*/ 	.byte	0xff
	.zero		1


	//   ....[125]....
        /*08e4*/ 	.word	0x00008f10
        /*08e8*/ 	.word	0x00000000
        /*08ec*/ 	.word	0x000000a0
        /*08f0*/ 	.short	0x010a
        /*08f2*/ 	.byte	0xff
	.zero		1


	//   ....[126]....
        /*08f4*/ 	.word	0x00008f70
        /*08f8*/ 	.word	0x00000005
        /*08fc*/ 	.word	0x00000008
        /*0900*/ 	.short	0x010a
        /*0902*/ 	.byte	0xff
	.zero		1


	//   ....[127]....
        /*0904*/ 	.word	0x00009060
        /*0908*/ 	.word	0x00000000
        /*090c*/ 	.word	0x00000008
        /*0910*/ 	.short	0x010a
        /*0912*/ 	.byte	0xff
	.zero		1


	//   ....[128]....
        /*0914*/ 	.word	0x000090b0
        /*0918*/ 	.word	0x00000000
        /*091c*/ 	.word	0x00000090
        /*0920*/ 	.short	0x010a
        /*0922*/ 	.byte	0xff
	.zero		1


	//   ....[129]....
        /*0924*/ 	.word	0x00009110
        /*0928*/ 	.word	0x00000000
        /*092c*/ 	.word	0x000000d0
        /*0930*/ 	.short	0x010a
        /*0932*/ 	.byte	0xff
	.zero		1


	//   ....[130]....
        /*0934*/ 	.word	0x00009170
        /*0938*/ 	.word	0x00000000
        /*093c*/ 	.word	0x00000000
        /*0940*/ 	.short	0x010a
        /*0942*/ 	.byte	0xff
	.zero		1


	//   ....[131]....
        /*0944*/ 	.word	0x000091d0
        /*0948*/ 	.word	0x00000000
        /*094c*/ 	.word	0x00000000
        /*0950*/ 	.short	0x010a
        /*0952*/ 	.byte	0xff
	.zero		1


	//   ....[132]....
        /*0954*/ 	.word	0x00009230
        /*0958*/ 	.word	0x00000000
        /*095c*/ 	.word	0x00000000
        /*0960*/ 	.short	0x010a
        /*0962*/ 	.byte	0xff
	.zero		1


	//   ....[133]....
        /*0964*/ 	.word	0x00009290
        /*0968*/ 	.word	0x00000000
        /*096c*/ 	.word	0x00000000
        /*0970*/ 	.short	0x010a
        /*0972*/ 	.byte	0xff
	.zero		1


	//   ....[134]....
        /*0974*/ 	.word	0x000092f0
        /*0978*/ 	.word	0x00000000
        /*097c*/ 	.word	0x00000110
        /*0980*/ 	.short	0x010a
        /*0982*/ 	.byte	0xff
	.zero		1


	//   ....[135]....
        /*0984*/ 	.word	0x00009340
        /*0988*/ 	.word	0x0000000c
        /*098c*/ 	.word	0x00000090
        /*0990*/ 	.short	0x010a
        /*0992*/ 	.byte	0xff
	.zero		1


	//   ....[136]....
        /*0994*/ 	.word	0x000093a0
        /*0998*/ 	.word	0x00000000
        /*099c*/ 	.word	0x00000088
        /*09a0*/ 	.short	0x010a
        /*09a2*/ 	.byte	0xff
	.zero		1


	//   ....[137]....
        /*09a4*/ 	.word	0x00009400
        /*09a8*/ 	.word	0x00000000
        /*09ac*/ 	.word	0x00000060
        /*09b0*/ 	.short	0x010a
        /*09b2*/ 	.byte	0xff
	.zero		1


	//   ....[138]....
        /*09b4*/ 	.word	0x00009460
        /*09b8*/ 	.word	0x00000000
        /*09bc*/ 	.word	0x00000068
        /*09c0*/ 	.short	0x010a
        /*09c2*/ 	.byte	0xff
	.zero		1


	//   ....[139]....
        /*09c4*/ 	.word	0x000094c0
        /*09c8*/ 	.word	0x00000000
        /*09cc*/ 	.word	0x00000070
        /*09d0*/ 	.short	0x010a
        /*09d2*/ 	.byte	0xff
	.zero		1


	//   ....[140]....
        /*09d4*/ 	.word	0x00009520
        /*09d8*/ 	.word	0x00000000
        /*09dc*/ 	.word	0x00000078
        /*09e0*/ 	.short	0x010a
        /*09e2*/ 	.byte	0xff
	.zero		1


	//   ....[141]....
        /*09e4*/ 	.word	0x00009580
        /*09e8*/ 	.word	0x00000000
        /*09ec*/ 	.word	0x00000060
        /*09f0*/ 	.short	0x010a
        /*09f2*/ 	.byte	0xff
	.zero		1


	//   ....[142]....
        /*09f4*/ 	.word	0x000095e0
        /*09f8*/ 	.word	0x00000000
        /*09fc*/ 	.word	0x00000068
        /*0a00*/ 	.short	0x010a
        /*0a02*/ 	.byte	0xff
	.zero		1


	//   ....[143]....
        /*0a04*/ 	.word	0x00009640
        /*0a08*/ 	.word	0x00000000
        /*0a0c*/ 	.word	0x00000070
        /*0a10*/ 	.short	0x010a
        /*0a12*/ 	.byte	0xff
	.zero		1


	//   ....[144]....
        /*0a14*/ 	.word	0x00009690
        /*0a18*/ 	.word	0x00000003
        /*0a1c*/ 	.word	0x00000090
        /*0a20*/ 	.short	0x010a
        /*0a22*/ 	.byte	0xff
	.zero		1


	//   ....[145]....
        /*0a24*/ 	.word	0x000096f0
        /*0a28*/ 	.word	0x00000002
        /*0a2c*/ 	.word	0x00000040
        /*0a30*/ 	.short	0x010a
        /*0a32*/ 	.byte	0xff
	.zero		1


	//   ....[146]....
        /*0a34*/ 	.word	0x00009740
        /*0a38*/ 	.word	0x00000047
        /*0a3c*/ 	.word	0x000000b0
        /*0a40*/ 	.short	0x010a
        /*0a42*/ 	.byte	0xff
	.zero		1


	//   ....[147]....
        /*0a44*/ 	.word	0x00009790
        /*0a48*/ 	.word	0x00000002
        /*0a4c*/ 	.word	0x00000040
        /*0a50*/ 	.short	0x010a
        /*0a52*/ 	.byte	0xff
	.zero		1


	//   ....[148]....
        /*0a54*/ 	.word	0x000097e0
        /*0a58*/ 	.word	0x00000000
        /*0a5c*/ 	.word	0x00000040
        /*0a60*/ 	.short	0x010a
        /*0a62*/ 	.byte	0xff
	.zero		1


	//   ....[149]....
        /*0a64*/ 	.word	0x00009830
        /*0a68*/ 	.word	0x00000000
        /*0a6c*/ 	.word	0x00000040
        /*0a70*/ 	.short	0x010a
        /*0a72*/ 	.byte	0xff
	.zero		1


	//----- nvinfo : EIATTR_NUM_MBARRIERS
	.align		4
.L_47:
        /*0a74*/ 	.byte	0x03, 0x38
        /*0a76*/ 	.short	0x0023


	//----- nvinfo : EIATTR_EXIT_INSTR_OFFSETS
	.align		4
        /*0a78*/ 	.byte	0x04, 0x1c
        /*0a7a*/ 	.short	(.L_49 - .L_48)


	//   ....[0]....
.L_48:
        /*0a7c*/ 	.word	0x00002f20


	//   ....[1]....
        /*0a80*/ 	.word	0x00003410


	//   ....[2]....
        /*0a84*/ 	.word	0x00003470


	//   ....[3]....
        /*0a88*/ 	.word	0x000049b0


	//   ....[4]....
        /*0a8c*/ 	.word	0x00005b10


	//   ....[5]....
        /*0a90*/ 	.word	0x00005b50


	//   ....[6]....
        /*0a94*/ 	.word	0x00008a60


	//   ....[7]....
        /*0a98*/ 	.word	0x00008ad0


	//   ....[8]....
        /*0a9c*/ 	.word	0x00008b00


	//   ....[9]....
        /*0aa0*/ 	.word	0x00008b70


	//----- nvinfo : EIATTR_MAX_THREADS
	.align		4
.L_49:
        /*0aa4*/ 	.byte	0x04, 0x05
        /*0aa6*/ 	.short	(.L_51 - .L_50)
.L_50:
        /*0aa8*/ 	.word	0x00000100
        /*0aac*/ 	.word	0x00000001
        /*0ab0*/ 	.word	0x00000001


	//----- nvinfo : EIATTR_CRS_STACK_SIZE
	.align		4
.L_51:
        /*0ab4*/ 	.byte	0x04, 0x1e
        /*0ab6*/ 	.short	(.L_53 - .L_52)
.L_52:
        /*0ab8*/ 	.word	0x00000000


	//----- nvinfo : EIATTR_CBANK_PARAM_SIZE
	.align		4
.L_53:
        /*0abc*/ 	.byte	0x03, 0x19
        /*0abe*/ 	.short	0x0800


	//----- nvinfo : EIATTR_PARAM_CBANK
	.align		4
        /*0ac0*/ 	.byte	0x04, 0x0a
        /*0ac2*/ 	.short	(.L_55 - .L_54)
	.align		4
.L_54:
        /*0ac4*/ 	.word	index@(.nv.constant0._ZN7cutlass13device_kernelINS_4gemm6kernel13GemmUniversalIN4cute5tupleIJiiiiEEENS1_10collective13CollectiveMmaINS1_35MainloopSm100TmaUmmaWarpSpecializedILi4ELi2ELi4ENS5_IJNS4_1CILi4EEENSA_ILi2EEENSA_ILi1EEEEEEEENS5_IJNSA_ILi256EEENSA_ILi64EEESH_EEEfNS5_IJlSD_lEEEfSJ_NS4_8TiledMMAINS4_8MMA_AtomIJNS4_23SM100_MMA_TF32_2x1SM_SSINS_10tfloat32_tESN_fLi256ELi64ELNS4_4UMMA5MajorE0ELSP_0ELNSO_7ScaleInE0ELSQ_0EEEEEENS4_6LayoutINS5_IJSD_SD_SD_EEENS5_IJNSA_ILi0EEESV_SV_EEEEENS5_IJNS4_10UnderscoreESY_SY_EEEEENS4_28SM100_TMA_2SM_LOAD_MULTICASTENS4_14ComposedLayoutINS4_7SwizzleILi3ELi4ELi3EEENS4_18smem_ptr_flag_bitsILi32EEENST_INS5_IJNSA_ILi8EEENSA_ILi32EEEEEENS5_IJS18_SD_EEEEEEEvNS4_8identityES11_S1C_vS1D_EENS_8epilogue10collective18CollectiveEpilogueINS1F_23Sm100TmaWarpSpecializedILi4ELi2ELi16ELb1ELb0EEEJNS5_IJNSA_ILi128EEESH_SH_EEENS5_IJNST_IS1K_SD_EENST_INSA_ILi16EEESD_EEEEEfSJ_fSJ_NS1F_6fusion15FusionCallbacksIS1J_NS1Q_17LinearCombinationIffffLNS_15FloatRoundStyleE2EEES1L_S1P_JEEENS4_5SM1004TMEM4LOAD26SM100_TMEM_LOAD_32dp32b16xENS4_13SM90_TMA_LOADENS12_INS13_ILi2ELi4ELi3EEES16_NST_INS5_IJS17_S1N_EEENS5_IJS1N_SD_EEEEEEENS4_39AutoVectorizingCopyWithAssumedAlignmentILi128EEENS4_14SM90_TMA_STOREES25_S27_S27_EEEvvEEEEvNT_6ParamsE)
        /*0ac8*/ 	.short	0x0380
        /*0aca*/ 	.short	0x0800


	//----- nvinfo : EIATTR_SW_WAR
	.align		4
.L_55:
        /*0acc*/ 	.byte	0x04, 0x36
        /*0ace*/ 	.short	(.L_57 - .L_56)
.L_56:
        /*0ad0*/ 	.word	0x00000008
.L_57:


//--------------------- .nv.callgraph             --------------------------
	.section	.nv.callgraph,"",@"SHT_CUDA_CALLGRAPH"
	.align	4
	.sectionentsize	8
	.align		4
        /*0000*/ 	.word	0x00000000
	.align		4
        /*0004*/ 	.word	0xffffffff
	.align		4
        /*0008*/ 	.word	index@(_ZN7cutlass13device_kernelINS_4gemm6kernel13GemmUniversalIN4cute5tupleIJiiiiEEENS1_10collective13CollectiveMmaINS1_35MainloopSm100TmaUmmaWarpSpecializedILi4ELi2ELi4ENS5_IJNS4_1CILi4EEENSA_ILi2EEENSA_ILi1EEEEEEEENS5_IJNSA_ILi256EEENSA_ILi64EEESH_EEEfNS5_IJlSD_lEEEfSJ_NS4_8TiledMMAINS4_8MMA_AtomIJNS4_23SM100_MMA_TF32_2x1SM_SSINS_10tfloat32_tESN_fLi256ELi64ELNS4_4UMMA5MajorE0ELSP_0ELNSO_7ScaleInE0ELSQ_0EEEEEENS4_6LayoutINS5_IJSD_SD_SD_EEENS5_IJNSA_ILi0EEESV_SV_EEEEENS5_IJNS4_10UnderscoreESY_SY_EEEEENS4_28SM100_TMA_2SM_LOAD_MULTICASTENS4_14ComposedLayoutINS4_7SwizzleILi3ELi4ELi3EEENS4_18smem_ptr_flag_bitsILi32EEENST_INS5_IJNSA_ILi8EEENSA_ILi32EEEEEENS5_IJS18_SD_EEEEEEEvNS4_8identityES11_S1C_vS1D_EENS_8epilogue10collective18CollectiveEpilogueINS1F_23Sm100TmaWarpSpecializedILi4ELi2ELi16ELb1ELb0EEEJNS5_IJNSA_ILi128EEESH_SH_EEENS5_IJNST_IS1K_SD_EENST_INSA_ILi16EEESD_EEEEEfSJ_fSJ_NS1F_6fusion15FusionCallbacksIS1J_NS1Q_17LinearCombinationIffffLNS_15FloatRoundStyleE2EEES1L_S1P_JEEENS4_5SM1004TMEM4LOAD26SM100_TMEM_LOAD_32dp32b16xENS4_13SM90_TMA_LOADENS12_INS13_ILi2ELi4ELi3EEES16_NST_INS5_IJS17_S1N_EEENS5_IJS1N_SD_EEEEEEENS4_39AutoVectorizingCopyWithAssumedAlignmentILi128EEENS4_14SM90_TMA_STOREES25_S27_S27_EEEvvEEEEvNT_6ParamsE)
	.align		4
        /*000c*/ 	.word	index@(__assertfail)
	.align		4
        /*0010*/ 	.word	0x00000000
	.align		4
        /*0014*/ 	.word	0xfffffffe
	.align		4
        /*0018*/ 	.word	0x00000000
	.align		4
        /*001c*/ 	.word	0xfffffffd
	.align		4
        /*0020*/ 	.word	0x00000000
	.align		4
        /*0024*/ 	.word	0xfffffffc


//--------------------- .nv.constant4             --------------------------
	.section	.nv.constant4,"a",@progbits
	.align	8
	.align		8
.nv.constant4:
        /*0000*/ 	.dword	__assertfail
	.align		8
        /*0008*/ 	.dword	__unnamed_1
	.align		8
        /*0010*/ 	.dword	__unnamed_2
	.align		8
        /*0018*/ 	.dword	_ZN40_INTERNAL_b0a48d36_4_k_cu_1cf81566_278694cuda3std3__45__cpo5beginE
	.align		8
        /*0020*/ 	.dword	_ZN40_INTERNAL_b0a48d36_4_k_cu_1cf81566_278694cuda3std3__45__cpo3endE
	.align		8
        /*0028*/ 	.dword	_ZN40_INTERNAL_b0a48d36_4_k_cu_1cf81566_278694cuda3std3__45__cpo6cbeginE
	.align		8
        /*0030*/ 	.dword	_ZN40_INTERNAL_b0a48d36_4_k_cu_1cf81566_278694cuda3std3__45__cpo4cendE
	.align		8
        /*0038*/ 	.dword	_ZN40_INTERNAL_b0a48d36_4_k_cu_1cf81566_278694cuda3std3__442_GLOBAL__N__b0a48d36_4_k_cu_1cf81566_278696ignoreE
	.align		8
        /*0040*/ 	.dword	_ZN40_INTERNAL_b0a48d36_4_k_cu_1cf81566_278694cuda3std3__419piecewise_constructE
	.align		8
        /*0048*/ 	.dword	_ZN40_INTERNAL_b0a48d36_4_k_cu_1cf81566_278694cuda3std3__48in_placeE
	.align		8
        /*0050*/ 	.dword	_ZN40_INTERNAL_b0a48d36_4_k_cu_1cf81566_278694cuda3std6ranges3__45__cpo4swapE
	.align		8
        /*0058*/ 	.dword	_ZN40_INTERNAL_b0a48d36_4_k_cu_1cf81566_278694cuda3std6ranges3__45__cpo9iter_moveE
	.align		8
        /*0060*/ 	.dword	_ZN40_INTERNAL_b0a48d36_4_k_cu_1cf81566_278694cute7productE
	.align		8
        /*0068*/ 	.dword	_ZN40_INTERNAL_b0a48d36_4_k_cu_1cf81566_278694cute1_E
	.align		8
        /*0070*/ 	.dword	$str$25
	.align		8
        /*0078*/ 	.dword	$str$26
	.align		8
        /*0080*/ 	.dword	$str$27
	.align		8
        /*0088*/ 	.dword	$str$28


//--------------------- .text._ZN7cutlass13device_kernelINS_4gemm6kernel13GemmUniversalIN4cute5tupleIJiiiiEEENS1_10collective13CollectiveMmaINS1_35MainloopSm100TmaUmmaWarpSpecializedILi4ELi2ELi4ENS5_IJNS4_1CILi4EEENSA_ILi2EEENSA_ILi1EEEEEEEENS5_IJNSA_ILi256EEENSA_ILi64EEESH_EEEfNS5_IJlSD_lEEEfSJ_NS4_8TiledMMAINS4_8MMA_AtomIJNS4_23SM100_MMA_TF32_2x1SM_SSINS_10tfloat32_tESN_fLi256ELi64ELNS4_4UMMA5MajorE0ELSP_0ELNSO_7ScaleInE0ELSQ_0EEEEEENS4_6LayoutINS5_IJSD_SD_SD_EEENS5_IJNSA_ILi0EEESV_SV_EEEEENS5_IJNS4_10UnderscoreESY_SY_EEEEENS4_28SM100_TMA_2SM_LOAD_MULTICASTENS4_14ComposedLayoutINS4_7SwizzleILi3ELi4ELi3EEENS4_18smem_ptr_flag_bitsILi32EEENST_INS5_IJNSA_ILi8EEENSA_ILi32EEEEEENS5_IJS18_SD_EEEEEEEvNS4_8identityES11_S1C_vS1D_EENS_8epilogue10collective18CollectiveEpilogueINS1F_23Sm100TmaWarpSpecializedILi4ELi2ELi16ELb1ELb0EEEJNS5_IJNSA_ILi128EEESH_SH_EEENS5_IJNST_IS1K_SD_EENST_INSA_ILi16EEESD_EEEEEfSJ_fSJ_NS1F_6fusion15FusionCallbacksIS1J_NS1Q_17LinearCombinationIffffLNS_15FloatRoundStyleE2EEES1L_S1P_JEEENS4_5SM1004TMEM4LOAD26SM100_TMEM_LOAD_32dp32b16xENS4_13SM90_TMA_LOADENS12_INS13_ILi2ELi4ELi3EEES16_NST_INS5_IJS17_S1N_EEENS5_IJS1N_SD_EEEEEEENS4_39AutoVectorizingCopyWithAssumedAlignmentILi128EEENS4_14SM90_TMA_STOREES25_S27_S27_EEEvvEEEEvNT_6ParamsE --------------------------
	.section	.text._ZN7cutlass13device_kernelINS_4gemm6kernel13GemmUniversalIN4cute5tupleIJiiiiEEENS1_10collective13CollectiveMmaINS1_35MainloopSm100TmaUmmaWarpSpecializedILi4ELi2ELi4ENS5_IJNS4_1CILi4EEENSA_ILi2EEENSA_ILi1EEEEEEEENS5_IJNSA_ILi256EEENSA_ILi64EEESH_EEEfNS5_IJlSD_lEEEfSJ_NS4_8TiledMMAINS4_8MMA_AtomIJNS4_23SM100_MMA_TF32_2x1SM_SSINS_10tfloat32_tESN_fLi256ELi64ELNS4_4UMMA5MajorE0ELSP_0ELNSO_7ScaleInE0ELSQ_0EEEEEENS4_6LayoutINS5_IJSD_SD_SD_EEENS5_IJNSA_ILi0EEESV_SV_EEEEENS5_IJNS4_10UnderscoreESY_SY_EEEEENS4_28SM100_TMA_2SM_LOAD_MULTICASTENS4_14ComposedLayoutINS4_7SwizzleILi3ELi4ELi3EEENS4_18smem_ptr_flag_bitsILi32EEENST_INS5_IJNSA_ILi8EEENSA_ILi32EEEEEENS5_IJS18_SD_EEEEEEEvNS4_8identityES11_S1C_vS1D_EENS_8epilogue10collective18CollectiveEpilogueINS1F_23Sm100TmaWarpSpecializedILi4ELi2ELi16ELb1ELb0EEEJNS5_IJNSA_ILi128EEESH_SH_EEENS5_IJNST_IS1K_SD_EENST_INSA_ILi16EEESD_EEEEEfSJ_fSJ_NS1F_6fusion15FusionCallbacksIS1J_NS1Q_17LinearCombinationIffffLNS_15FloatRoundStyleE2EEES1L_S1P_JEEENS4_5SM1004TMEM4LOAD26SM100_TMEM_LOAD_32dp32b16xENS4_13SM90_TMA_LOADENS12_INS13_ILi2ELi4ELi3EEES16_NST_INS5_IJS17_S1N_EEENS5_IJS1N_SD_EEEEEEENS4_39AutoVectorizingCopyWithAssumedAlignmentILi128EEENS4_14SM90_TMA_STOREES25_S27_S27_EEEvvEEEEvNT_6ParamsE,"ax",@progbits
	.align	128
.text._ZN7cutlass13device_kernelINS_4gemm6kernel13GemmUniversalIN4cute5tupleIJiiiiEEENS1_10collective13CollectiveMmaINS1_35MainloopSm100TmaUmmaWarpSpecializedILi4ELi2ELi4ENS5_IJNS4_1CILi4EEENSA_ILi2EEENSA_ILi1EEEEEEEENS5_IJNSA_ILi256EEENSA_ILi64EEESH_EEEfNS5_IJlSD_lEEEfSJ_NS4_8TiledMMAINS4_8MMA_AtomIJNS4_23SM100_MMA_TF32_2x1SM_SSINS_10tfloat32_tESN_fLi256ELi64ELNS4_4UMMA5MajorE0ELSP_0ELNSO_7ScaleInE0ELSQ_0EEEEEENS4_6LayoutINS5_IJSD_SD_SD_EEENS5_IJNSA_ILi0EEESV_SV_EEEEENS5_IJNS4_10UnderscoreESY_SY_EEEEENS4_28SM100_TMA_2SM_LOAD_MULTICASTENS4_14ComposedLayoutINS4_7SwizzleILi3ELi4ELi3EEENS4_18smem_ptr_flag_bitsILi32EEENST_INS5_IJNSA_ILi8EEENSA_ILi32EEEEEENS5_IJS18_SD_EEEEEEEvNS4_8identityES11_S1C_vS1D_EENS_8epilogue10collective18CollectiveEpilogueINS1F_23Sm100TmaWarpSpecializedILi4ELi2ELi16ELb1ELb0EEEJNS5_IJNSA_ILi128EEESH_SH_EEENS5_IJNST_IS1K_SD_EENST_INSA_ILi16EEESD_EEEEEfSJ_fSJ_NS1F_6fusion15FusionCallbacksIS1J_NS1Q_17LinearCombinationIffffLNS_15FloatRoundStyleE2EEES1L_S1P_JEEENS4_5SM1004TMEM4LOAD26SM100_TMEM_LOAD_32dp32b16xENS4_13SM90_TMA_LOADENS12_INS13_ILi2ELi4ELi3EEES16_NST_INS5_IJS17_S1N_EEENS5_IJS1N_SD_EEEEEEENS4_39AutoVectorizingCopyWithAssumedAlignmentILi128EEENS4_14SM90_TMA_STOREES25_S27_S27_EEEvvEEEEvNT_6ParamsE:
        .type           _ZN7cutlass13device_kernelINS_4gemm6kernel13GemmUniversalIN4cute5tupleIJiiiiEEENS1_10collective13CollectiveMmaINS1_35MainloopSm100TmaUmmaWarpSpecializedILi4ELi2ELi4ENS5_IJNS4_1CILi4EEENSA_ILi2EEENSA_ILi1EEEEEEEENS5_IJNSA_ILi256EEENSA_ILi64EEESH_EEEfNS5_IJlSD_lEEEfSJ_NS4_8TiledMMAINS4_8MMA_AtomIJNS4_23SM100_MMA_TF32_2x1SM_SSINS_10tfloat32_tESN_fLi256ELi64ELNS4_4UMMA5MajorE0ELSP_0ELNSO_7ScaleInE0ELSQ_0EEEEEENS4_6LayoutINS5_IJSD_SD_SD_EEENS5_IJNSA_ILi0EEESV_SV_EEEEENS5_IJNS4_10UnderscoreESY_SY_EEEEENS4_28SM100_TMA_2SM_LOAD_MULTICASTENS4_14ComposedLayoutINS4_7SwizzleILi3ELi4ELi3EEENS4_18smem_ptr_flag_bitsILi32EEENST_INS5_IJNSA_ILi8EEENSA_ILi32EEEEEENS5_IJS18_SD_EEEEEEEvNS4_8identityES11_S1C_vS1D_EENS_8epilogue10collective18CollectiveEpilogueINS1F_23Sm100TmaWarpSpecializedILi4ELi2ELi16ELb1ELb0EEEJNS5_IJNSA_ILi128EEESH_SH_EEENS5_IJNST_IS1K_SD_EENST_INSA_ILi16EEESD_EEEEEfSJ_fSJ_NS1F_6fusion15FusionCallbacksIS1J_NS1Q_17LinearCombinationIffffLNS_15FloatRoundStyleE2EEES1L_S1P_JEEENS4_5SM1004TMEM4LOAD26SM100_TMEM_LOAD_32dp32b16xENS4_13SM90_TMA_LOADENS12_INS13_ILi2ELi4ELi3EEES16_NST_INS5_IJS17_S1N_EEENS5_IJS1N_SD_EEEEEEENS4_39AutoVectorizingCopyWithAssumedAlignmentILi128EEENS4_14SM90_TMA_STOREES25_S27_S27_EEEvvEEEEvNT_6ParamsE,@function
        .size           _ZN7cutlass13device_kernelINS_4gemm6kernel13GemmUniversalIN4cute5tupleIJiiiiEEENS1_10collective13CollectiveMmaINS1_35MainloopSm100TmaUmmaWarpSpecializedILi4ELi2ELi4ENS5_IJNS4_1CILi4EEENSA_ILi2EEENSA_ILi1EEEEEEEENS5_IJNSA_ILi256EEENSA_ILi64EEESH_EEEfNS5_IJlSD_lEEEfSJ_NS4_8TiledMMAINS4_8MMA_AtomIJNS4_23SM100_MMA_TF32_2x1SM_SSINS_10tfloat32_tESN_fLi256ELi64ELNS4_4UMMA5MajorE0ELSP_0ELNSO_7ScaleInE0ELSQ_0EEEEEENS4_6LayoutINS5_IJSD_SD_SD_EEENS5_IJNSA_ILi0EEESV_SV_EEEEENS5_IJNS4_10UnderscoreESY_SY_EEEEENS4_28SM100_TMA_2SM_LOAD_MULTICASTENS4_14ComposedLayoutINS4_7SwizzleILi3ELi4ELi3EEENS4_18smem_ptr_flag_bitsILi32EEENST_INS5_IJNSA_ILi8EEENSA_ILi32EEEEEENS5_IJS18_SD_EEEEEEEvNS4_8identityES11_S1C_vS1D_EENS_8epilogue10collective18CollectiveEpilogueINS1F_23Sm100TmaWarpSpecializedILi4ELi2ELi16ELb1ELb0EEEJNS5_IJNSA_ILi128EEESH_SH_EEENS5_IJNST_IS1K_SD_EENST_INSA_ILi16EEESD_EEEEEfSJ_fSJ_NS1F_6fusion15FusionCallbacksIS1J_NS1Q_17LinearCombinationIffffLNS_15FloatRoundStyleE2EEES1L_S1P_JEEENS4_5SM1004TMEM4LOAD26SM100_TMEM_LOAD_32dp32b16xENS4_13SM90_TMA_LOADENS12_INS13_ILi2ELi4ELi3EEES16_NST_INS5_IJS17_S1N_EEENS5_IJS1N_SD_EEEEEEENS4_39AutoVectorizingCopyWithAssumedAlignmentILi128EEENS4_14SM90_TMA_STOREES25_S27_S27_EEEvvEEEEvNT_6ParamsE,(.L_x_201 - _ZN7cutlass13device_kernelINS_4gemm6kernel13GemmUniversalIN4cute5tupleIJiiiiEEENS1_10collective13CollectiveMmaINS1_35MainloopSm100TmaUmmaWarpSpecializedILi4ELi2ELi4ENS5_IJNS4_1CILi4EEENSA_ILi2EEENSA_ILi1EEEEEEEENS5_IJNSA_ILi256EEENSA_ILi64EEESH_EEEfNS5_IJlSD_lEEEfSJ_NS4_8TiledMMAINS4_8MMA_AtomIJNS4_23SM100_MMA_TF32_2x1SM_SSINS_10tfloat32_tESN_fLi256ELi64ELNS4_4UMMA5MajorE0ELSP_0ELNSO_7ScaleInE0ELSQ_0EEEEEENS4_6LayoutINS5_IJSD_SD_SD_EEENS5_IJNSA_ILi0EEESV_SV_EEEEENS5_IJNS4_10UnderscoreESY_SY_EEEEENS4_28SM100_TMA_2SM_LOAD_MULTICASTENS4_14ComposedLayoutINS4_7SwizzleILi3ELi4ELi3EEENS4_18smem_ptr_flag_bitsILi32EEENST_INS5_IJNSA_ILi8EEENSA_ILi32EEEEEENS5_IJS18_SD_EEEEEEEvNS4_8identityES11_S1C_vS1D_EENS_8epilogue10collective18CollectiveEpilogueINS1F_23Sm100TmaWarpSpecializedILi4ELi2ELi16ELb1ELb0EEEJNS5_IJNSA_ILi128EEESH_SH_EEENS5_IJNST_IS1K_SD_EENST_INSA_ILi16EEESD_EEEEEfSJ_fSJ_NS1F_6fusion15FusionCallbacksIS1J_NS1Q_17LinearCombinationIffffLNS_15FloatRoundStyleE2EEES1L_S1P_JEEENS4_5SM1004TMEM4LOAD26SM100_TMEM_LOAD_32dp32b16xENS4_13SM90_TMA_LOADENS12_INS13_ILi2ELi4ELi3EEES16_NST_INS5_IJS17_S1N_EEENS5_IJS1N_SD_EEEEEEENS4_39AutoVectorizingCopyWithAssumedAlignmentILi128EEENS4_14SM90_TMA_STOREES25_S27_S27_EEEvvEEEEvNT_6ParamsE)
        .other          _ZN7cutlass13device_kernelINS_4gemm6kernel13GemmUniversalIN4cute5tupleIJiiiiEEENS1_10collective13CollectiveMmaINS1_35MainloopSm100TmaUmmaWarpSpecializedILi4ELi2ELi4ENS5_IJNS4_1CILi4EEENSA_ILi2EEENSA_ILi1EEEEEEEENS5_IJNSA_ILi256EEENSA_ILi64EEESH_EEEfNS5_IJlSD_lEEEfSJ_NS4_8TiledMMAINS4_8MMA_AtomIJNS4_23SM100_MMA_TF32_2x1SM_SSINS_10tfloat32_tESN_fLi256ELi64ELNS4_4UMMA5MajorE0ELSP_0ELNSO_7ScaleInE0ELSQ_0EEEEEENS4_6LayoutINS5_IJSD_SD_SD_EEENS5_IJNSA_ILi0EEESV_SV_EEEEENS5_IJNS4_10UnderscoreESY_SY_EEEEENS4_28SM100_TMA_2SM_LOAD_MULTICASTENS4_14ComposedLayoutINS4_7SwizzleILi3ELi4ELi3EEENS4_18smem_ptr_flag_bitsILi32EEENST_INS5_IJNSA_ILi8EEENSA_ILi32EEEEEENS5_IJS18_SD_EEEEEEEvNS4_8identityES11_S1C_vS1D_EENS_8epilogue10collective18CollectiveEpilogueINS1F_23Sm100TmaWarpSpecializedILi4ELi2ELi16ELb1ELb0EEEJNS5_IJNSA_ILi128EEESH_SH_EEENS5_IJNST_IS1K_SD_EENST_INSA_ILi16EEESD_EEEEEfSJ_fSJ_NS1F_6fusion15FusionCallbacksIS1J_NS1Q_17LinearCombinationIffffLNS_15FloatRoundStyleE2EEES1L_S1P_JEEENS4_5SM1004TMEM4LOAD26SM100_TMEM_LOAD_32dp32b16xENS4_13SM90_TMA_LOADENS12_INS13_ILi2ELi4ELi3EEES16_NST_INS5_IJS17_S1N_EEENS5_IJS1N_SD_EEEEEEENS4_39AutoVectorizingCopyWithAssumedAlignmentILi128EEENS4_14SM90_TMA_STOREES25_S27_S27_EEEvvEEEEvNT_6ParamsE,@"STO_CUDA_ENTRY STV_DEFAULT"
_ZN7cutlass13device_kernelINS_4gemm6kernel13GemmUniversalIN4cute5tupleIJiiiiEEENS1_10collective13CollectiveMmaINS1_35MainloopSm100TmaUmmaWarpSpecializedILi4ELi2ELi4ENS5_IJNS4_1CILi4EEENSA_ILi2EEENSA_ILi1EEEEEEEENS5_IJNSA_ILi256EEENSA_ILi64EEESH_EEEfNS5_IJlSD_lEEEfSJ_NS4_8TiledMMAINS4_8MMA_AtomIJNS4_23SM100_MMA_TF32_2x1SM_SSINS_10tfloat32_tESN_fLi256ELi64ELNS4_4UMMA5MajorE0ELSP_0ELNSO_7ScaleInE0ELSQ_0EEEEEENS4_6LayoutINS5_IJSD_SD_SD_EEENS5_IJNSA_ILi0EEESV_SV_EEEEENS5_IJNS4_10UnderscoreESY_SY_EEEEENS4_28SM100_TMA_2SM_LOAD_MULTICASTENS4_14ComposedLayoutINS4_7SwizzleILi3ELi4ELi3EEENS4_18smem_ptr_flag_bitsILi32EEENST_INS5_IJNSA_ILi8EEENSA_ILi32EEEEEENS5_IJS18_SD_EEEEEEEvNS4_8identityES11_S1C_vS1D_EENS_8epilogue10collective18CollectiveEpilogueINS1F_23Sm100TmaWarpSpecializedILi4ELi2ELi16ELb1ELb0EEEJNS5_IJNSA_ILi128EEESH_SH_EEENS5_IJNST_IS1K_SD_EENST_INSA_ILi16EEESD_EEEEEfSJ_fSJ_NS1F_6fusion15FusionCallbacksIS1J_NS1Q_17LinearCombinationIffffLNS_15FloatRoundStyleE2EEES1L_S1P_JEEENS4_5SM1004TMEM4LOAD26SM100_TMEM_LOAD_32dp32b16xENS4_13SM90_TMA_LOADENS12_INS13_ILi2ELi4ELi3EEES16_NST_INS5_IJS17_S1N_EEENS5_IJS1N_SD_EEEEEEENS4_39AutoVectorizingCopyWithAssumedAlignmentILi128EEENS4_14SM90_TMA_STOREES25_S27_S27_EEEvvEEEEvNT_6ParamsE:
[----:B------:R-:W1:Y:S01]  /*0000*/  LDC R1, c[0x0][0x37c] ;  /* 0x0000df00ff017b82 */ /* 0x000e620000000800 */
[----:B------:R-:W2:Y:S01]  /*0010*/  S2R R68, SR_TID.X ;  /* 0x0000000000447919 */ /* 0x000ea20000002100 */
[----:B------:R-:W3:Y:S06]  /*0020*/  LDCU.64 UR8, c[0x0][0x890] ;  /* 0x00011200ff0877ac */ /* 0x000eec0008000a00 */
[----:B------:R-:W4:Y:S01]  /*0030*/  S2UR UR52, SR_CgaCtaId ;  /* 0x00000000003479c3 */ /* 0x000f220000008800 */
[----:B------:R-:W-:Y:S02]  /*0040*/  PRMT R26, RZ, 0x7610, R26 ;  /* 0x00007610ff1a7816 */ /* 0x000fe4000000001a */
[----:B------:R-:W-:-:S02]  /*0050*/  ELECT P0, URZ, PT ;  /* 0x0000000000ff782f */ /* 0x000fc40003800000 */
[----:B---3--:R-:W-:-:S04]  /*0060*/  ISETP.NE.U32.AND P1, PT, RZ, UR8, PT ;  /* 0x00000008ff007c0c */ /* 0x008fc8000bf25070 */
[----:B------:R-:W-:Y:S01]  /*0070*/  ISETP.NE.AND.EX P2, PT, RZ, UR9, PT, P1 ;  /* 0x00000009ff007c0c */ /* 0x000fe2000bf45310 */
[----:B----4-:R-:W-:Y:S02]  /*0080*/  ULOP3.LUT UR68, UR52, 0x1, URZ, 0xc0, !UPT ;  /* 0x0000000134447892 */ /* 0x010fe4000f8ec0ff */
[----:B------:R-:W-:Y:S01]  /*0090*/  ULOP3.LUT UR69, UR52, 0x1, URZ, 0x3c, !UPT ;  /* 0x0000000134457892 */ /* 0x000fe2000f8e3cff */
[----:B--2---:R-:W-:-:S05]  /*00a0*/  SHF.R.U32.HI R56, RZ, 0x5, R68 ;  /* 0x00000005ff387819 */ /* 0x004fca0000011644 */
[----:B------:R-:W2:Y:S02]  /*00b0*/  SHFL.IDX PT, R0, R56, RZ, 0x1f ;  /* 0x00001fff38007589 */ /* 0x000ea400000e0000 */
[----:B--2---:R-:W-:Y:S02]  /*00c0*/  R2UR UR21, R0 ;  /* 0x00000000001572ca */ /* 0x004fe400000e0000 */
[----:B-1----:R-:W-:Y:S05]  /*00d0*/  @P2 BRA `(.L_x_0) ;  /* 0x0000000000302947 */ /* 0x002fea0003800000 */
[----:B------:R-:W1:Y:S02]  /*00e0*/  LDCU.64 UR4, c[0x0][0x888] ;  /* 0x00011100ff0477ac */ /* 0x000e640008000a00 */
[----:B-1----:R-:W-:-:S04]  /*00f0*/  UISETP.NE.U32.AND UP0, UPT, UR4, URZ, UPT ;  /* 0x000000ff0400728c */ /* 0x002fc8000bf05070 */
[----:B------:R-:W-:-:S09]  /*0100*/  UISETP.NE.AND.EX UP0, UPT, UR5, URZ, UPT, UP0 ;  /* 0x000000ff0500728c */ /* 0x000fd2000bf05300 */
[----:B------:R-:W-:Y:S05]  /*0110*/  BRA.U !UP0, `(.L_x_1) ;  /* 0x0000000108147547 */ /* 0x000fea000b800000 */
[----:B------:R-:W1:Y:S01]  /*0120*/  LDC.64 R2, c[0x0][0x888] ;  /* 0x00022200ff027b82 */ /* 0x000e620000000a00 */
[----:B------:R-:W1:Y:S02]  /*0130*/  LDCU.64 UR4, c[0x0][0x358] ;  /* 0x00006b00ff0477ac */ /* 0x000e640008000a00 */
[----:B-1----:R1:W5:Y:S01]  /*0140*/  LDG.E R27, desc[UR4][R2.64] ;  /* 0x00000004021b7981 */ /* 0x002362000c1e1900 */
[----:B------:R-:W-:Y:S01]  /*0150*/  HFMA2 R26, -RZ, RZ, 0, 5.9604644775390625e-08 ;  /* 0x00000001ff1a7431 */ /* 0x000fe200000001ff */
[----:B------:R-:W-:Y:S05]  /*0160*/  BRA `(.L_x_0) ;  /* 0x00000000000c7947 */ /* 0x000fea0003800000 */
.L_x_1:
[----:B------:R-:W1:Y:S01]  /*0170*/  LDCU UR4, c[0x0][0x880] ;  /* 0x00011000ff0477ac */ /* 0x000e620008000800 */
[----:B------:R-:W-:Y:S01]  /*0180*/  HFMA2 R26, -RZ, RZ, 0, 5.9604644775390625e-08 ;  /* 0x00000001ff1a7431 */ /* 0x000fe200000001ff */
[----:B-1----:R-:W-:-:S07]  /*0190*/  MOV R27, UR4 ;  /* 0x00000004001b7c02 */ /* 0x002fce0008000f00 */
.L_x_0:
[----:B------:R-:W2:Y:S02]  /*01a0*/  LDCU.64 UR4, c[0x0][0x8b0] ;  /* 0x00011600ff0477ac */ /* 0x000ea40008000a00 */
[----:B--2---:R-:W-:-:S04]  /*01b0*/  UISETP.NE.U32.AND UP0, UPT, UR4, URZ, UPT ;  /* 0x000000ff0400728c */ /* 0x004fc8000bf05070 */
[----:B------:R-:W-:-:S09]  /*01c0*/  UISETP.NE.AND.EX UP0, UPT, UR5, URZ, UPT, UP0 ;  /* 0x000000ff0500728c */ /* 0x000fd2000bf05300 */
[----:B------:R-:W-:Y:S05]  /*01d0*/  BRA.U UP0, `(.L_x_2) ;  /* 0x0000000100287547 */ /* 0x000fea000b800000 */
[----:B------:R-:W2:Y:S02]  /*01e0*/  LDCU.64 UR4, c[0x0][0x8a8] ;  /* 0x00011500ff0477ac */ /* 0x000ea40008000a00 */
[----:B--2---:R-:W-:-:S04]  /*01f0*/  UISETP.NE.U32.AND UP0, UPT, UR4, URZ, UPT ;  /* 0x000000ff0400728c */ /* 0x004fc8000bf05070 */
[----:B------:R-:W-:-:S09]  /*0200*/  UISETP.NE.AND.EX UP0, UPT, UR5, URZ, UPT, UP0 ;  /* 0x000000ff0500728c */ /* 0x000fd2000bf05300 */
[----:B------:R-:W-:Y:S05]  /*0210*/  BRA.U !UP0, `(.L_x_3) ;  /* 0x0000000108107547 */ /* 0x000fea000b800000 */
[----:B------:R-:W2:Y:S01]  /*0220*/  LDC.64 R24, c[0x0][0x8a8] ;  /* 0x00022a00ff187b82 */ /* 0x000ea20000000a00 */
[----:B------:R-:W2:Y:S02]  /*0230*/  LDCU.64 UR4, c[0x0][0x358] ;  /* 0x00006b00ff0477ac */ /* 0x000ea40008000a00 */
[----:B--2---:R2:W5:Y:S01]  /*0240*/  LDG.E R24, desc[UR4][R24.64] ;  /* 0x0000000418187981 */ /* 0x004562000c1e1900 */
[----:B------:R-:W-:Y:S05]  /*0250*/  BRA `(.L_x_2) ;  /* 0x0000000000087947 */ /* 0x000fea0003800000 */
.L_x_3:
[----:B------:R-:W2:Y:S02]  /*0260*/  LDCU UR4, c[0x0][0x8a0] ;  /* 0x00011400ff0477ac */ /* 0x000ea40008000800 */
[----:B--2---:R-:W-:Y:S02]  /*0270*/  MOV R24, UR4 ;  /* 0x0000000400187c02 */ /* 0x004fe40008000f00 */
.L_x_2:
[----:B------:R-:W-:Y:S01]  /*0280*/  IMAD.U32 R0, RZ, RZ, UR21 ;  /* 0x00000015ff007e24 */ /* 0x000fe2000f8e00ff */
[----:B------:R-:W-:Y:S04]  /*0290*/  BSSY.RECONVERGENT B0, `(.L_x_4) ;  /* 0x000000c000007945 */ /* 0x000fe80003800200 */
[C---:B------:R-:W-:Y:S02]  /*02a0*/  ISETP.NE.OR P3, PT, R0.reuse, 0x1, !P0 ;  /* 0x000000010000780c */ /* 0x040fe40004765670 */
[----:B------:R-:W-:-:S11]  /*02b0*/  ISETP.NE.OR P2, PT, R0, 0x3, !P0 ;  /* 0x000000030000780c */ /* 0x000fd60004745670 */
[----:B------:R-:W-:Y:S05]  /*02c0*/  @P3 BRA `(.L_x_5) ;  /* 0x0000000000203947 */ /* 0x000fea0003800000 */
[----:B------:R-:W3:Y:S02]  /*02d0*/  LDCU.64 UR4, c[0x0][0x348] ;  /* 0x00006900ff0477ac */ /* 0x000ee40008000a00 */
[----:B---3--:R-:W-:Y:S02]  /*02e0*/  UIADD3 UR6, UP1, UPT, UR4, 0x80, URZ ;  /* 0x0000008004067890 */ /* 0x008fe4000ff3e0ff */
[----:B------:R-:W-:Y:S02]  /*02f0*/  UIADD3 UR4, UP0, UPT, UR4, 0x180, URZ ;  /* 0x0000018004047890 */ /* 0x000fe4000ff1e0ff */
[----:B------:R-:W-:Y:S02]  /*0300*/  UIADD3.X UR7, UPT, UPT, URZ, UR5, URZ, UP1, !UPT ;  /* 0x00000005ff077290 */ /* 0x000fe40008ffe4ff */
[----:B------:R-:W-:-:S07]  /*0310*/  UIADD3.X UR5, UPT, UPT, URZ, UR5, URZ, UP0, !UPT ;  /* 0x00000005ff057290 */ /* 0x000fce00087fe4ff */
[----:B------:R3:W-:Y:S02]  /*0320*/  UTMACCTL.PF [UR6] ;  /* 0x00000000060079b9 */ /* 0x0007e40008040000 */
[----:B------:R3:W-:Y:S02]  /*0330*/  UTMACCTL.PF [UR4] ;  /* 0x00000000040079b9 */ /* 0x0007e40008040000 */
[----:B---3--:R-:W-:Y:S01]  /*0340*/  NOP ;  /* 0x0000000000007918 */ /* 0x008fe20000000000 */
.L_x_5:
[----:B------:R-:W-:Y:S05]  /*0350*/  BSYNC.RECONVERGENT B0 ;  /* 0x0000000000007941 */ /* 0x000fea0003800200 */
.L_x_4:
[----:B------:R-:W-:Y:S04]  /*0360*/  BSSY.RECONVERGENT B0, `(.L_x_6) ;  /* 0x000000a000007945 */ /* 0x000fe80003800200 */
        /* <DEDUP_REMOVED lines=9> */
.L_x_7:
[----:B------:R-:W-:Y:S05]  /*0400*/  BSYNC.RECONVERGENT B0 ;  /* 0x0000000000007941 */ /* 0x000fea0003800200 */
.L_x_6:
[----:B------:R-:W3:Y:S01]  /*0410*/  LDCU.64 UR4, c[0x0][0x888] ;  /* 0x00011100ff0477ac */ /* 0x000ee20008000a00 */
[----:B------:R-:W-:Y:S01]  /*0420*/  ISETP.NE.AND.EX P1, PT, RZ, UR9, PT, P1 ;  /* 0x00000009ff007c0c */ /* 0x000fe2000bf25310 */
[----:B------:R-:W-:Y:S01]  /*0430*/  UPLOP3.LUT UP5, UPT, UPT, UPT, UPT, 0x80, 0x8 ;  /* 0x000000000008789c */ /* 0x000fe20003faf070 */
[----:B---3--:R-:W-:-:S04]  /*0440*/  ISETP.NE.U32.AND P2, PT, RZ, UR4, PT ;  /* 0x00000004ff007c0c */ /* 0x008fc8000bf45070 */
[----:B------:R-:W-:-:S13]  /*0450*/  ISETP.NE.AND.EX P2, PT, RZ, UR5, PT, P2 ;  /* 0x00000005ff007c0c */ /* 0x000fda000bf45320 */
[----:B------:R-:W-:Y:S05]  /*0460*/  @P2 BRA P1, `(.L_x_8) ;  /* 0x0000000000282947 */ /* 0x000fea0000800000 */
[----:B------:R-:W-:Y:S01]  /*0470*/  UISETP.NE.U32.AND UP0, UPT, UR8, URZ, UPT ;  /* 0x000000ff0800728c */ /* 0x000fe2000bf05070 */
[----:B-----5:R-:W-:Y:S01]  /*0480*/  FSETP.NEU.AND P1, PT, R27, RZ, PT ;  /* 0x000000ff1b00720b */ /* 0x020fe20003f2d000 */
[----:B------:R-:W-:Y:S02]  /*0490*/  UISETP.NE.U32.AND UP2, UPT, UR4, URZ, UPT ;  /* 0x000000ff0400728c */ /* 0x000fe4000bf45070 */
[----:B------:R-:W-:Y:S02]  /*04a0*/  UISETP.NE.AND.EX UP1, UPT, UR9, URZ, UPT, UP0 ;  /* 0x000000ff0900728c */ /* 0x000fe4000bf25300 */
[----:B------:R-:W-:-:S04]  /*04b0*/  UISETP.NE.AND.EX UP0, UPT, UR5, URZ, UPT, UP2 ;  /* 0x000000ff0500728c */ /* 0x000fc8000bf05320 */
[----:B------:R-:W-:-:S04]  /*04c0*/  USEL UR4, URZ, 0xffffffff, UP0 ;  /* 0xffffffffff047887 */ /* 0x000fc80008000000 */
[----:B------:R-:W-:Y:S01]  /*04d0*/  VOTEU.ANY UP0, P1 ;  /* 0x0000000000ff7886 */ /* 0x000fe20000800100 */
[----:B------:R-:W-:-:S04]  /*04e0*/  @!UP1 USEL UR4, URZ, 0xffffffff, UP0 ;  /* 0xffffffffff049887 */ /* 0x000fc80008000000 */
[----:B------:R-:W-:-:S04]  /*04f0*/  ULOP3.LUT UR4, UR4, 0x1, URZ, 0xc0, !UPT ;  /* 0x0000000104047892 */ /* 0x000fc8000f8ec0ff */
[----:B------:R-:W-:-:S11]  /*0500*/  UISETP.NE.U32.AND UP5, UPT, UR4, 0x1, UPT ;  /* 0x000000010400788c */ /* 0x000fd6000bfa5070 */
.L_x_8:
[----:B------:R-:W3:Y:S01]  /*0510*/  SHFL.IDX PT, R0, R56, RZ, 0x1f ;  /* 0x00001fff38007589 */ /* 0x000ee200000e0000 */
[----:B------:R-:W-:-:S04]  /*0520*/  UISETP.NE.AND UP0, UPT, UR21, 0x2, UPT ;  /* 0x000000021500788c */ /* 0x000fc8000bf05270 */
[----:B------:R-:W-:Y:S02]  /*0530*/  UISETP.EQ.AND UP1, UPT, UR68, URZ, !UP0 ;  /* 0x000000ff4400728c */ /* 0x000fe4000c722270 */
[----:B------:R-:W-:-:S04]  /*0540*/  USEL UR41, URZ, 0x1, UP0 ;  /* 0x00000001ff297887 */ /* 0x000fc80008000000 */
[----:B------:R-:W-:Y:S02]  /*0550*/  PLOP3.LUT P4, PT, P0, PT, UP1, 0x80, 0x8 ;  /* 0x000000000008781c */ /* 0x000fe4000078f018 */
[----:B---3--:R-:W-:-:S13]  /*0560*/  ISETP.NE.AND P1, PT, R0, RZ, PT ;  /* 0x000000ff0000720c */ /* 0x008fda0003f25270 */
[----:B------:R-:W-:Y:S05]  /*0570*/  @P1 BRA `(.L_x_9) ;  /* 0x0000000000541947 */ /* 0x000fea0003800000 */
[----:B------:R-:W-:Y:S01]  /*0580*/  UMOV UR4, 0x400 ;  /* 0x0000040000047882 */ /* 0x000fe20000000000 */
[----:B------:R-:W-:Y:S01]  /*0590*/  UMOV UR8, 0x1 ;  /* 0x0000000100087882 */ /* 0x000fe20000000000 */
[----:B------:R-:W-:Y:S01]  /*05a0*/  UMOV UR6, 0x3 ;  /* 0x0000000300067882 */ /* 0x000fe20000000000 */
[----:B------:R-:W-:Y:S02]  /*05b0*/  ULEA UR4, UR52, UR4, 0x18 ;  /* 0x0000000434047291 */ /* 0x000fe4000f8ec0ff */
[----:B------:R-:W-:-:S04]  /*05c0*/  UIADD3 UR8, UPT, UPT, -UR8, 0x100000, URZ ;  /* 0x0010000008087890 */ /* 0x000fc8000fffe1ff */
[----:B------:R-:W-:Y:S02]  /*05d0*/  USHF.L.U32 UR9, UR8, 0xb, URZ ;  /* 0x0000000b08097899 */ /* 0x000fe400080006ff */
[----:B------:R-:W-:Y:S02]  /*05e0*/  USHF.L.U32 UR8, UR8, 0x1, URZ ;  /* 0x0000000108087899 */ /* 0x000fe400080006ff */
[----:B------:R-:W-:-:S04]  /*05f0*/  UIADD3 UR6, UPT, UPT, -UR6, 0x100000, URZ ;  /* 0x0010000006067890 */ /* 0x000fc8000fffe1ff */
[----:B------:R-:W-:Y:S02]  /*0600*/  USHF.L.U32 UR7, UR6, 0xb, URZ ;  /* 0x0000000b06077899 */ /* 0x000fe400080006ff */
[----:B------:R-:W-:Y:S01]  /*0610*/  USHF.L.U32 UR6, UR6, 0x1, URZ ;  /* 0x0000000106067899 */ /* 0x000fe200080006ff */
[----:B------:R-:W-:Y:S01]  /*0620*/  ELECT P1, URZ, PT ;  /* 0x0000000000ff782f */ /* 0x000fe20003820000 */
[----:B------:R-:W3:Y:S02]  /*0630*/  FENCE.VIEW.ASYNC.S ;  /* 0x00000000000073c6 */ /* 0x000ee40000000000 */
[----:B---3--:R3:W4:Y:S08]  /*0640*/  SYNCS.EXCH.64 URZ, [UR4], UR8 ;  /* 0x0000000804ff75b2 */ /* 0x0087300008000100 */
[----:B------:R3:W1:Y:S01]  /*0650*/  SYNCS.EXCH.64 URZ, [UR4+0x20], UR6 ;  /* 0x0000200604ff75b2 */ /* 0x0006620008000100 */
[----:B------:R3:W1:Y:S01]  /*0660*/  SYNCS.EXCH.64 URZ, [UR4+0x8], UR8 ;  /* 0x0000080804ff75b2 */ /* 0x0006620008000100 */
[----:B------:R3:W1:Y:S01]  /*0670*/  SYNCS.EXCH.64 URZ, [UR4+0x28], UR6 ;  /* 0x0000280604ff75b2 */ /* 0x0006620008000100 */
[----:B------:R3:W1:Y:S01]  /*0680*/  SYNCS.EXCH.64 URZ, [UR4+0x10], UR8 ;  /* 0x0000100804ff75b2 */ /* 0x0006620008000100 */
[----:B------:R3:W1:Y:S01]  /*0690*/  SYNCS.EXCH.64 URZ, [UR4+0x30], UR6 ;  /* 0x0000300604ff75b2 */ /* 0x0006620008000100 */
[----:B------:R3:W1:Y:S01]  /*06a0*/  SYNCS.EXCH.64 URZ, [UR4+0x18], UR8 ;  /* 0x0000180804ff75b2 */ /* 0x0006620008000100 */
[----:B------:R3:W1:Y:S01]  /*06b0*/  SYNCS.EXCH.64 URZ, [UR4+0x38], UR6 ;  /* 0x0000380604ff75b2 */ /* 0x0006620008000100 */
[----:B------:R-:W-:Y:S01]  /*06c0*/  NOP ;  /* 0x0000000000007918 */ /* 0x000fe20000000000 */
.L_x_9:
[----:B------:R-:W2:Y:S01]  /*06d0*/  SHFL.IDX PT, R0, R56, RZ, 0x1f ;  /* 0x00001fff38007589 */ /* 0x000ea200000e0000 */
[----:B------:R-:W-:Y:S01]  /*06e0*/  NOP ;  /* 0x0000000000007918 */ /* 0x000fe20000000000 */
[----:B--2---:R-:W-:-:S13]  /*06f0*/  ISETP.NE.AND P1, PT, R0, 0x1, PT ;  /* 0x000000010000780c */ /* 0x004fda0003f25270 */
[----:B------:R-:W-:Y:S05]  /*0700*/  @P1 BRA `(.L_x_10) ;  /* 0x0000000000541947 */ /* 0x000fea0003800000 */
[----:B---3--:R-:W-:Y:S01]  /*0710*/  UMOV UR4, 0x400 ;  /* 0x0000040000047882 */ /* 0x008fe20000000000 */
        /* <DEDUP_REMOVED lines=10> */
[----:B------:R-:W2:Y:S02]  /*07c0*/  FENCE.VIEW.ASYNC.S ;  /* 0x00000000000073c6 */ /* 0x000ea40000000000 */
[----:B--2---:R2:W3:Y:S08]  /*07d0*/  SYNCS.EXCH.64 URZ, [UR4+0x40], UR8 ;  /* 0x0000400804ff75b2 */ /* 0x0044f00008000100 */
        /* <DEDUP_REMOVED lines=8> */
.L_x_10:
[----:B------:R-:W4:Y:S01]  /*0860*/  SHFL.IDX PT, R0, R56, RZ, 0x1f ;  /* 0x00001fff38007589 */ /* 0x000f2200000e0000 */
[----:B------:R-:W-:Y:S01]  /*0870*/  NOP ;  /* 0x0000000000007918 */ /* 0x000fe20000000000 */
[----:B----4-:R-:W-:-:S13]  /*0880*/  ISETP.NE.AND P1, PT, R0, 0x3, PT ;  /* 0x000000030000780c */ /* 0x010fda0003f25270 */
[----:B------:R-:W-:Y:S05]  /*0890*/  @P1 BRA `(.L_x_11) ;  /* 0x00000000002c1947 */ /* 0x000fea0003800000 */
[----:B--23--:R-:W-:Y:S01]  /*08a0*/  UMOV UR6, 0x400 ;  /* 0x0000040000067882 */ /* 0x00cfe20000000000 */
[----:B------:R-:W-:Y:S01]  /*08b0*/  UMOV UR4, 0x20 ;  /* 0x0000002000047882 */ /* 0x000fe20000000000 */
[----:B------:R-:W-:Y:S02]  /*08c0*/  ULEA UR6, UR52, UR6, 0x18 ;  /* 0x0000000634067291 */ /* 0x000fe4000f8ec0ff */
[----:B------:R-:W-:-:S04]  /*08d0*/  UIADD3 UR4, UPT, UPT, -UR4, 0x100000, URZ ;  /* 0x0010000004047890 */ /* 0x000fc8000fffe1ff */
[----:B------:R-:W-:Y:S02]  /*08e0*/  USHF.L.U32 UR5, UR4, 0xb, URZ ;  /* 0x0000000b04057899 */ /* 0x000fe400080006ff */
[----:B------:R-:W-:Y:S01]  /*08f0*/  USHF.L.U32 UR4, UR4, 0x1, URZ ;  /* 0x0000000104047899 */ /* 0x000fe200080006ff */
[----:B------:R-:W-:Y:S01]  /*0900*/  ELECT P1, URZ, PT ;  /* 0x0000000000ff782f */ /* 0x000fe20003820000 */
[----:B------:R-:W2:Y:S10]  /*0910*/  FENCE.VIEW.ASYNC.S ;  /* 0x00000000000073c6 */ /* 0x000eb40000000000 */
[----:B--2---:R4:W2:Y:S01]  /*0920*/  SYNCS.EXCH.64 URZ, [UR6+0x80], UR4 ;  /* 0x0000800406ff75b2 */ /* 0x0048a20008000100 */
[----:B------:R4:W3:Y:S02]  /*0930*/  SYNCS.EXCH.64 URZ, [UR6+0x88], UR4 ;  /* 0x0000880406ff75b2 */ /* 0x0008e40008000100 */
[----:B----4-:R-:W-:Y:S01]  /*0940*/  NOP ;  /* 0x0000000000007918 */ /* 0x010fe20000000000 */
.L_x_11:
[----:B------:R-:W4:Y:S01]  /*0950*/  SHFL.IDX PT, R0, R56, RZ, 0x1f ;  /* 0x00001fff38007589 */ /* 0x000f2200000e0000 */
[----:B------:R-:W-:Y:S01]  /*0960*/  NOP ;  /* 0x0000000000007918 */ /* 0x000fe20000000000 */
[----:B----4-:R-:W-:-:S13]  /*0970*/  ISETP.NE.AND P1, PT, R0, 0x4, PT ;  /* 0x000000040000780c */ /* 0x010fda0003f25270 */
[----:B------:R-:W-:Y:S05]  /*0980*/  @P1 BRA `(.L_x_12) ;  /* 0x0000000000481947 */ /* 0x000fea0003800000 */
[----:B--23--:R-:W-:Y:S01]  /*0990*/  UMOV UR4, 0x720 ;  /* 0x0000072000047882 */ /* 0x00cfe20000000000 */
[----:B------:R-:W-:Y:S01]  /*09a0*/  UMOV UR6, 0x400 ;  /* 0x0000040000067882 */ /* 0x000fe20000000000 */
[----:B------:R-:W-:Y:S01]  /*09b0*/  USEL UR4, UR4, 0x620, UP5 ;  /* 0x0000062004047887 */ /* 0x000fe2000a800000 */
        /* <DEDUP_REMOVED lines=10> */
[----:B--2---:R4:W2:Y:S08]  /*0a60*/  SYNCS.EXCH.64 URZ, [UR6+0x90], UR8 ;  /* 0x0000900806ff75b2 */ /* 0x0048b00008000100 */
[----:B------:R4:W3:Y:S01]  /*0a70*/  SYNCS.EXCH.64 URZ, [UR6+0xa0], UR4 ;  /* 0x0000a00406ff75b2 */ /* 0x0008e20008000100 */
[----:B------:R4:W1:Y:S01]  /*0a80*/  SYNCS.EXCH.64 URZ, [UR6+0x98], UR8 ;  /* 0x0000980806ff75b2 */ /* 0x0008620008000100 */
[----:B------:R4:W1:Y:S02]  /*0a90*/  SYNCS.EXCH.64 URZ, [UR6+0xa8], UR4 ;  /* 0x0000a80406ff75b2 */ /* 0x0008640008000100 */
[----:B----4-:R-:W-:Y:S01]  /*0aa0*/  NOP ;  /* 0x0000000000007918 */ /* 0x010fe20000000000 */
.L_x_12:
[----:B------:R-:W4:Y:S01]  /*0ab0*/  SHFL.IDX PT, R0, R56, RZ, 0x1f ;  /* 0x00001fff38007589 */ /* 0x000f2200000e0000 */
[----:B------:R-:W-:Y:S01]  /*0ac0*/  NOP ;  /* 0x0000000000007918 */ /* 0x000fe20000000000 */
[----:B----4-:R-:W-:-:S13]  /*0ad0*/  ISETP.NE.AND P1, PT, R0, 0x5, PT ;  /* 0x000000050000780c */ /* 0x010fda0003f25270 */
[----:B------:R-:W-:Y:S05]  /*0ae0*/  @P1 BRA `(.L_x_13) ;  /* 0x0000000000541947 */ /* 0x000fea0003800000 */
[----:B--23--:R-:W-:Y:S01]  /*0af0*/  UMOV UR4, 0x400 ;  /* 0x0000040000047882 */ /* 0x00cfe20000000000 */
        /* <DEDUP_REMOVED lines=14> */
[----:B------:R4:W1:Y:S01]  /*0be0*/  SYNCS.EXCH.64 URZ, [UR4+0xd8], UR8 ;  /* 0x0000d80804ff75b2 */ /* 0x0008620008000100 */
[----:B------:R4:W1:Y:S01]  /*0bf0*/  SYNCS.EXCH.64 URZ, [UR4+0xc0], UR6 ;  /* 0x0000c00604ff75b2 */ /* 0x0008620008000100 */
[----:B------:R4:W1:Y:S01]  /*0c00*/  SYNCS.EXCH.64 URZ, [UR4+0xe0], UR8 ;  /* 0x0000e00804ff75b2 */ /* 0x0008620008000100 */
[----:B------:R4:W1:Y:S01]  /*0c10*/  SYNCS.EXCH.64 URZ, [UR4+0xc8], UR6 ;  /* 0x0000c80604ff75b2 */ /* 0x0008620008000100 */
[----:B------:R4:W1:Y:S02]  /*0c20*/  SYNCS.EXCH.64 URZ, [UR4+0xe8], UR8 ;  /* 0x0000e80804ff75b2 */ /* 0x0008640008000100 */
[----:B----4-:R-:W-:Y:S01]  /*0c30*/  NOP ;  /* 0x0000000000007918 */ /* 0x010fe20000000000 */
.L_x_13:
[----:B------:R-:W4:Y:S01]  /*0c40*/  SHFL.IDX PT, R0, R56, RZ, 0x1f ;  /* 0x00001fff38007589 */ /* 0x000f2200000e0000 */
[----:B------:R-:W-:Y:S01]  /*0c50*/  ISETP.NE.OR P0, PT, RZ, UR21, !P0 ;  /* 0x00000015ff007c0c */ /* 0x000fe2000c705670 */
        /* <DEDUP_REMOVED lines=12> */
[----:B------:R4:W3:Y:S01]  /*0d20*/  SYNCS.EXCH.64 URZ, [UR4+0x100], UR6 ;  /* 0x0001000604ff75b2 */ /* 0x0008e20008000100 */
[----:B------:R4:W1:Y:S01]  /*0d30*/  SYNCS.EXCH.64 URZ, [UR4+0xf8], UR6 ;  /* 0x0000f80604ff75b2 */ /* 0x0008620008000100 */
[----:B------:R4:W1:Y:S02]  /*0d40*/  SYNCS.EXCH.64 URZ, [UR4+0x108], UR6 ;  /* 0x0001080604ff75b2 */ /* 0x0008640008000100 */
[----:B----4-:R-:W-:Y:S01]  /*0d50*/  NOP ;  /* 0x0000000000007918 */ /* 0x010fe20000000000 */
.L_x_14:
[----:B------:R-:W-:Y:S01]  /*0d60*/  VOTEU.ALL UP0, P0 ;  /* 0x0000000000ff7886 */ /* 0x000fe20000000000 */
[----:B--23--:R-:W-:Y:S01]  /*0d70*/  UMOV UR4, 0x20 ;  /* 0x0000002000047882 */ /* 0x00cfe20000000000 */
[----:B------:R-:W2:Y:S01]  /*0d80*/  LDCU UR28, c[0x0][0x36c] ;  /* 0x00006d80ff1c77ac */ /* 0x000ea20008000800 */
[----:B------:R-:W-:Y:S01]  /*0d90*/  NOP ;  /* 0x0000000000007918 */ /* 0x000fe20000000000 */
[----:B------:R-:W-:Y:S01]  /*0da0*/  LOP3.LUT R0, R68, 0x1f, RZ, 0xc0, !PT ;  /* 0x0000001f44007812 */ /* 0x000fe200078ec0ff */
[----:B------:R-:W-:Y:S01]  /*0db0*/  @!UP0 UMOV UR6, 0x400 ;  /* 0x0000040000068882 */ /* 0x000fe20000000000 */
[----:B------:R-:W-:-:S04]  /*0dc0*/  @!UP0 UIADD3 UR4, UPT, UPT, -UR4, 0x100000, URZ ;  /* 0x0010000004048890 */ /* 0x000fc8000fffe1ff */
[----:B------:R-:W-:Y:S02]  /*0dd0*/  @!UP0 USHF.L.U32 UR5, UR4, 0xb, URZ ;  /* 0x0000000b04058899 */ /* 0x000fe400080006ff */
[----:B------:R-:W-:Y:S02]  /*0de0*/  @!UP0 USHF.L.U32 UR4, UR4, 0x1, URZ ;  /* 0x0000000104048899 */ /* 0x000fe400080006ff */
[----:B------:R-:W-:Y:S01]  /*0df0*/  @!UP0 ULEA UR6, UR52, UR6, 0x18 ;  /* 0x0000000634068291 */ /* 0x000fe2000f8ec0ff */
[----:B------:R-:W-:Y:S01]  /*0e00*/  VOTEU.ALL UP0, P0 ;  /* 0x0000000000ff7886 */ /* 0x000fe20000000000 */
[----:B------:R-:W-:Y:S02]  /*0e10*/  UISETP.NE.AND UP6, UPT, UR21, URZ, UPT ;  /* 0x000000ff1500728c */ /* 0x000fe4000bfc5270 */
[----:B--2---:R-:W-:Y:S01]  /*0e20*/  UISETP.EQ.U32.AND UP1, UPT, UR28, 0x1, UPT ;  /* 0x000000011c00788c */ /* 0x004fe2000bf22070 */
[----:B------:R-:W2:Y:S07]  /*0e30*/  FENCE.VIEW.ASYNC.S ;  /* 0x00000000000073c6 */ /* 0x000eae0000000000 */
[----:B--2---:R2:W3:Y:S01]  /*0e40*/  @!UP0 SYNCS.EXCH.64 URZ, [UR6+0x110], UR4 ;  /* 0x0001100406ff85b2 */ /* 0x0044e20008000100 */
[----:B------:R-:W-:Y:S05]  /*0e50*/  BRA.U !UP1, `(.L_x_15) ;  /* 0x0000000109087547 */ /* 0x000fea000b800000 */
[----:B-1-3--:R-:W-:Y:S01]  /*0e60*/  UCGABAR_ARV ;  /* 0x00000000000079c7 */ /* 0x00afe20008000000 */
[----:B------:R-:W-:Y:S05]  /*0e70*/  BRA `(.L_x_16) ;  /* 0x0000000000047947 */ /* 0x000fea0003800000 */
.L_x_15:
[----:B-1-3--:R-:W-:Y:S01]  /*0e80*/  NOP ;  /* 0x0000000000007918 */ /* 0x00afe20000000000 */
.L_x_16:
[----:B------:R-:W1:Y:S01]  /*0e90*/  S2UR UR20, SR_CTAID.Y ;  /* 0x00000000001479c3 */ /* 0x000e620000002600 */
[----:B------:R-:W-:-:S05]  /*0ea0*/  CS2R.32 R57, SR_CgaSize ;  /* 0x0000000000397805 */ /* 0x000fca0000008a00 */
[----:B------:R-:W-:-:S05]  /*0eb0*/  IMAD R57, R57, -0xa0, RZ ;  /* 0xffffff6039397824 */ /* 0x000fca00078e02ff */
[----:B--2---:R-:W-:-:S14]  /*0ec0*/  R2UR UR4, R57 ;  /* 0x00000000390472ca */ /* 0x004fdc00000e0000 */
[----:B------:R-:W2:Y:S01]  /*0ed0*/  LDCU UR4, c[0x0][UR4+0x2b4] ;  /* 0x00005680040477ac */ /* 0x000ea20008000800 */
[----:B------:R-:W-:-:S05]  /*0ee0*/  CS2R.32 R57, SR_CgaSize ;  /* 0x0000000000397805 */ /* 0x000fca0000008a00 */
[----:B------:R-:W-:-:S05]  /*0ef0*/  IMAD R57, R57, -0xa0, RZ ;  /* 0xffffff6039397824 */ /* 0x000fca00078e02ff */
[----:B------:R-:W-:-:S14]  /*0f00*/  R2UR UR5, R57 ;  /* 0x00000000390572ca */ /* 0x000fdc00000e0000 */
[----:B------:R-:W3:Y:S01]  /*0f10*/  LDCU UR5, c[0x0][UR5+0x2b0] ;  /* 0x00005600050577ac */ /* 0x000ee20008000800 */
[----:B------:R-:W4:Y:S01]  /*0f20*/  S2UR UR25, SR_CTAID.X ;  /* 0x00000000001979c3 */ /* 0x000f220000002500 */
[----:B------:R-:W-:-:S05]  /*0f30*/  CS2R.32 R57, SR_CgaSize ;  /* 0x0000000000397805 */ /* 0x000fca0000008a00 */
[----:B------:R-:W-:-:S05]  /*0f40*/  IMAD R57, R57, -0xa0, RZ ;  /* 0xffffff6039397824 */ /* 0x000fca00078e02ff */
[----:B------:R-:W-:-:S14]  /*0f50*/  R2UR UR8, R57 ;  /* 0x00000000390872ca */ /* 0x000fdc00000e0000 */
[----:B------:R-:W3:Y:S01]  /*0f60*/  LDCU UR8, c[0x0][UR8+0x2a4] ;  /* 0x00005480080877ac */ /* 0x000ee20008000800 */
[----:B------:R-:W-:-:S05]  /*0f70*/  CS2R.32 R57, SR_CgaSize ;  /* 0x0000000000397805 */ /* 0x000fca0000008a00 */
[----:B------:R-:W-:-:S05]  /*0f80*/  IMAD R57, R57, -0xa0, RZ ;  /* 0xffffff6039397824 */ /* 0x000fca00078e02ff */
[----:B------:R-:W-:-:S14]  /*0f90*/  R2UR UR63, R57 ;  /* 0x00000000393f72ca */ /* 0x000fdc00000e0000 */
[----:B------:R-:W3:Y:S01]  /*0fa0*/  LDCU UR63, c[0x0][UR63+0x2a0] ;  /* 0x000054003f3f77ac */ /* 0x000ee20008000800 */
[----:B------:R-:W-:Y:S02]  /*0fb0*/  USHF.R.U32.HI UR12, URZ, 0x1, UR52 ;  /* 0x00000001ff0c7899 */ /* 0x000fe40008011634 */
[----:B------:R-:W-:Y:S02]  /*0fc0*/  USHF.R.U32.HI UR11, URZ, 0x2, UR52 ;  /* 0x00000002ff0b7899 */ /* 0x000fe40008011634 */
[----:B------:R-:W-:Y:S02]  /*0fd0*/  USHF.L.U32 UR40, UR52, 0x9, URZ ;  /* 0x0000000934287899 */ /* 0x000fe400080006ff */
[----:B------:R-:W-:Y:S01]  /*0fe0*/  USHF.L.U32 UR39, UR52, 0x8, URZ ;  /* 0x0000000834277899 */ /* 0x000fe200080006ff */
[----:B-1----:R-:W-:Y:S01]  /*0ff0*/  I2FP.F32.U32 R2, UR20 ;  /* 0x0000001400027c45 */ /* 0x002fe20008201000 */
[----:B------:R-:W1:Y:S04]  /*1000*/  LDCU UR24, c[0x0][0xb24] ;  /* 0x00016480ff1877ac */ /* 0x000e680008000800 */
[----:B--2---:R-:W-:Y:S01]  /*1010*/  FMUL R2, R2, UR4 ;  /* 0x0000000402027c20 */ /* 0x004fe20008400000 */
[----:B------:R-:W-:Y:S01]  /*1020*/  ULOP3.LUT UR4, UR68, 0x4, UR52, 0xf8, !UPT ;  /* 0x0000000444047892 */ /* 0x000fe2000f8ef834 */
[----:B----4-:R-:W-:Y:S01]  /*1030*/  I2FP.F32.U32 R3, UR25 ;  /* 0x0000001900037c45 */ /* 0x010fe20008201000 */
[----:B------:R-:W2:Y:S03]  /*1040*/  LDCU UR42, c[0x0][0xb24] ;  /* 0x00016480ff2a77ac */ /* 0x000ea60008000800 */
[----:B------:R-:W4:Y:S01]  /*1050*/  F2I.U32.TRUNC.NTZ R2, R2 ;  /* 0x0000000200027305 */ /* 0x000f22000020f000 */
[----:B---3--:R-:W-:Y:S01]  /*1060*/  FMUL R3, R3, UR5 ;  /* 0x0000000503037c20 */ /* 0x008fe20008400000 */
[----:B------:R-:W-:-:S02]  /*1070*/  UISETP.GT.U32.AND UP0, UPT, UR4, 0xffff, UPT ;  /* 0x0000ffff0400788c */ /* 0x000fc4000bf04070 */
[----:B------:R-:W-:Y:S02]  /*1080*/  ULOP3.LUT UR5, UR52, 0x3, URZ, 0xc0, !UPT ;  /* 0x0000000334057892 */ /* 0x000fe4000f8ec0ff */
[----:B------:R-:W-:Y:S02]  /*1090*/  USEL UR31, UR4, 0xffff, !UP0 ;  /* 0x0000ffff041f7887 */ /* 0x000fe4000c000000 */
[----:B------:R-:W3:Y:S01]  /*10a0*/  F2I.U32.TRUNC.NTZ R3, R3 ;  /* 0x0000000300037305 */ /* 0x000ee2000020f000 */
[----:B------:R-:W-:Y:S01]  /*10b0*/  UISETP.GT.U32.AND UP1, UPT, UR5, 0xffff, UPT ;  /* 0x0000ffff0500788c */ /* 0x000fe2000bf24070 */
[----:B------:R-:W1:Y:S01]  /*10c0*/  LDCU UR27, c[0x0][0xb30] ;  /* 0x00016600ff1b77ac */ /* 0x000e620008000800 */
[----:B----4-:R-:W-:Y:S02]  /*10d0*/  R2UR UR7, R2 ;  /* 0x00000000020772ca */ /* 0x010fe400000e0000 */
[----:B------:R-:W-:Y:S01]  /*10e0*/  USEL UR37, UR5, 0xffff, !UP1 ;  /* 0x0000ffff05257887 */ /* 0x000fe2000c800000 */
[----:B------:R-:W-:Y:S01]  /*10f0*/  PRMT R2, RZ, 0x7610, R2 ;  /* 0x00007610ff027816 */ /* 0x000fe20000000002 */
[----:B------:R-:W-:Y:S01]  /*1100*/  UMOV UR13, 0x11 ;  /* 0x00000011000d7882 */ /* 0x000fe20000000000 */
[----:B------:R-:W-:Y:S01]  /*1110*/  UMOV UR14, 0x5 ;  /* 0x00000005000e7882 */ /* 0x000fe20000000000 */
[----:B---3--:R-:W-:-:S02]  /*1120*/  R2UR UR6, R3 ;  /* 0x00000000030672ca */ /* 0x008fc400000e0000 */
[----:B------:R-:W-:-:S05]  /*1130*/  PRMT R3, RZ, 0x7610, R3 ;  /* 0x00007610ff037816 */ /* 0x000fca0000000003 */
[----:B------:R-:W-:-:S04]  /*1140*/  UIADD3 UR4, UPT, UPT, -UR7, URZ, URZ ;  /* 0x000000ff07047290 */ /* 0x000fc8000fffe1ff */
[----:B------:R-:W-:Y:S02]  /*1150*/  UIMAD UR4, UR8, UR4, UR20 ;  /* 0x00000004080472a4 */ /* 0x000fe4000f8e0214 */
[----:B------:R-:W-:-:S04]  /*1160*/  UIADD3 UR5, UPT, UPT, -UR6, URZ, URZ ;  /* 0x000000ff06057290 */ /* 0x000fc8000fffe1ff */
[----:B------:R-:W-:Y:S01]  /*1170*/  IMAD.U32 R57, RZ, RZ, UR4 ;  /* 0x00000004ff397e24 */ /* 0x000fe2000f8e00ff */
[----:B------:R-:W-:Y:S01]  /*1180*/  UIMAD UR63, UR63, UR5, UR25 ;  /* 0x000000053f3f72a4 */ /* 0x000fe2000f8e0219 */
[----:B-12---:R-:W-:Y:S11]  /*1190*/  BRA.U UP6, `(.L_x_17) ;  /* 0x0000000106687547 */ /* 0x006ff6000b800000 */
[----:B------:R-:W-:Y:S01]  /*11a0*/  R2UR UR15, R57 ;  /* 0x00000000390f72ca */ /* 0x000fe200000e0000 */
[----:B------:R-:W-:Y:S02]  /*11b0*/  ULOP3.LUT UR4, UR63, 0x2, URZ, 0x3c, !UPT ;  /* 0x000000023f047892 */ /* 0x000fe4000f8e3cff */
[----:B------:R-:W-:-:S10]  /*11c0*/  ULOP3.LUT UR10, UR63, 0xfffffffe, URZ, 0xc0, !UPT ;  /* 0xfffffffe3f0a7892 */ /* 0x000fd4000f8ec0ff */
[----:B------:R-:W-:Y:S02]  /*11d0*/  UISETP.NE.AND UP0, UPT, UR15, URZ, UPT ;  /* 0x000000ff0f00728c */ /* 0x000fe4000bf05270 */
[----:B------:R-:W-:Y:S02]  /*11e0*/  UISETP.NE.AND UP2, UPT, UR15, 0x1, UPT ;  /* 0x000000010f00788c */ /* 0x000fe4000bf45270 */
[----:B------:R-:W-:Y:S02]  /*11f0*/  UISETP.GT.U32.AND UP4, UPT, UR63, 0x1, UP0 ;  /* 0x000000013f00788c */ /* 0x000fe40008784070 */
[----:B------:R-:W-:Y:S02]  /*1200*/  UISETP.GT.U32.AND UP3, UPT, UR63, 0x1, UP2 ;  /* 0x000000013f00788c */ /* 0x000fe40009764070 */
[----:B------:R-:W-:Y:S02]  /*1210*/  UISETP.GT.U32.AND UP1, UPT, UR4, 0x1, UP0 ;  /* 0x000000010400788c */ /* 0x000fe40008724070 */
[----:B------:R-:W-:-:S02]  /*1220*/  UISETP.GT.U32.AND UP0, UPT, UR4, 0x1, UP2 ;  /* 0x000000010400788c */ /* 0x000fc40009704070 */
[----:B------:R-:W-:Y:S02]  /*1230*/  USEL UR6, URZ, 0x1, UP4 ;  /* 0x00000001ff067887 */ /* 0x000fe4000a000000 */
[----:B------:R-:W-:Y:S02]  /*1240*/  USEL UR5, URZ, 0x10, UP3 ;  /* 0x00000010ff057887 */ /* 0x000fe40009800000 */
[----:B------:R-:W-:Y:S02]  /*1250*/  USEL UR4, URZ, 0x2, UP4 ;  /* 0x00000002ff047887 */ /* 0x000fe4000a000000 */
[----:B------:R-:W-:Y:S02]  /*1260*/  USEL UR9, URZ, 0x20, UP3 ;  /* 0x00000020ff097887 */ /* 0x000fe40009800000 */
[----:B------:R-:W-:Y:S02]  /*1270*/  USEL UR8, URZ, 0x4, UP1 ;  /* 0x00000004ff087887 */ /* 0x000fe40008800000 */
[----:B------:R-:W-:-:S02]  /*1280*/  UIADD3 UR4, UPT, UPT, UR4, UR5, UR6 ;  /* 0x0000000504047290 */ /* 0x000fc4000fffe006 */
[----:B------:R-:W-:Y:S02]  /*1290*/  USEL UR6, URZ, 0x8, UP1 ;  /* 0x00000008ff067887 */ /* 0x000fe40008800000 */
[----:B------:R-:W-:Y:S02]  /*12a0*/  USEL UR7, URZ, 0x40, UP0 ;  /* 0x00000040ff077887 */ /* 0x000fe40008000000 */
[----:B------:R-:W-:Y:S02]  /*12b0*/  UIADD3 UR5, UPT, UPT, UR8, UR9, UR4 ;  /* 0x0000000908057290 */ /* 0x000fe4000fffe004 */
[----:B------:R-:W-:Y:S02]  /*12c0*/  ULEA UR4, UR15, UR10, 0x2 ;  /* 0x0000000a0f047291 */ /* 0x000fe4000f8e10ff */
[----:B------:R-:W-:Y:S02]  /*12d0*/  USEL UR8, URZ, 0x80, UP0 ;  /* 0x00000080ff087887 */ /* 0x000fe40008000000 */
[----:B------:R-:W-:-:S03]  /*12e0*/  UIADD3 UR5, UPT, UPT, UR6, UR7, UR5 ;  /* 0x0000000706057290 */ /* 0x000fc6000fffe005 */
[----:B------:R-:W-:Y:S01]  /*12f0*/  UMOV UR6, 0x3 ;  /* 0x0000000300067882 */ /* 0x000fe20000000000 */
[----:B------:R-:W-:Y:S02]  /*1300*/  UIADD3 UR5, UPT, UPT, UR5, UR8, URZ ;  /* 0x0000000805057290 */ /* 0x000fe4000fffe0ff */
[----:B------:R-:W-:-:S04]  /*1310*/  USHF.L.U32 UR4, UR6, UR4, URZ ;  /* 0x0000000406047299 */ /* 0x000fc800080006ff */
[----:B------:R-:W-:Y:S02]  /*1320*/  MOV R3, UR5 ;  /* 0x0000000500037c02 */ /* 0x000fe40008000f00 */
[----:B------:R-:W-:-:S07]  /*1330*/  IMAD.U32 R2, RZ, RZ, UR4 ;  /* 0x00000004ff027e24 */ /* 0x000fce000f8e00ff */
.L_x_17:
[----:B------:R-:W1:Y:S01]  /*1340*/  S2UR UR36, SR_CTAID.Z ;  /* 0x00000000002479c3 */ /* 0x000e620000002700 */
[----:B------:R-:W-:Y:S02]  /*1350*/  UISETP.GE.AND UP0, UPT, UR24, 0x1, UPT ;  /* 0x000000011800788c */ /* 0x000fe4000bf06270 */
[----:B------:R-:W-:Y:S02]  /*1360*/  ULOP3.LUT UR37, UR37, 0xffff, URZ, 0xc0, !UPT ;  /* 0x0000ffff25257892 */ /* 0x000fe4000f8ec0ff */
[----:B------:R-:W-:Y:S02]  /*1370*/  ULOP3.LUT UR31, UR31, 0xffff, URZ, 0xc0, !UPT ;  /* 0x0000ffff1f1f7892 */ /* 0x000fe4000f8ec0ff */
[----:B------:R-:W-:Y:S02]  /*1380*/  UISETP.NE.AND UP3, UPT, UR21, 0x2, UPT ;  /* 0x000000021500788c */ /* 0x000fe4000bf65270 */
[----:B------:R-:W-:Y:S02]  /*1390*/  ULOP3.LUT UR57, UR12, 0x1, URZ, 0xc0, !UPT ;  /* 0x000000010c397892 */ /* 0x000fe4000f8ec0ff */
[----:B------:R-:W-:-:S02]  /*13a0*/  ULOP3.LUT UR55, UR11, 0x1, URZ, 0xc0, !UPT ;  /* 0x000000010b377892 */ /* 0x000fc4000f8ec0ff */
[----:B------:R-:W-:Y:S02]  /*13b0*/  ULOP3.LUT UR40, UR40, 0x800, URZ, 0xc0, !UPT ;  /* 0x0000080028287892 */ /* 0x000fe4000f8ec0ff */
[----:B------:R-:W-:Y:S02]  /*13c0*/  ULOP3.LUT UR39, UR39, 0x200, URZ, 0xc0, !UPT ;  /* 0x0000020027277892 */ /* 0x000fe4000f8ec0ff */
[----:B------:R-:W-:Y:S02]  /*13d0*/  USHF.L.U32 UR37, UR13, UR37, URZ ;  /* 0x000000250d257299 */ /* 0x000fe400080006ff */
[----:B------:R-:W-:Y:S01]  /*13e0*/  USHF.L.U32 UR31, UR14, UR31, URZ ;  /* 0x0000001f0e1f7299 */ /* 0x000fe200080006ff */
[----:B------:R-:W-:Y:S01]  /*13f0*/  UMOV UR16, UR25 ;  /* 0x0000001900107c82 */ /* 0x000fe20008000000 */
[----:B------:R-:W-:Y:S10]  /*1400*/  BRA.U !UP0, `(.L_x_18) ;  /* 0x0000000108d47547 */ /* 0x000ff4000b800000 */
[----:B------:R-:W2:Y:S01]  /*1410*/  LDCU.128 UR12, c[0x0][0xb10] ;  /* 0x00016200ff0c77ac */ /* 0x000ea20008000c00 */
[----:B------:R-:W3:Y:S01]  /*1420*/  LDCU UR6, c[0x0][0x370] ;  /* 0x00006e00ff0677ac */ /* 0x000ee20008000800 */
[----:B------:R-:W4:Y:S01]  /*1430*/  LDCU UR5, c[0x0][0x374] ;  /* 0x00006e80ff0577ac */ /* 0x000f220008000800 */
[----:B------:R-:W1:Y:S01]  /*1440*/  LDCU UR26, c[0x0][0xb0c] ;  /* 0x00016180ff1a77ac */ /* 0x000e620008000800 */
[----:B------:R-:W1:Y:S01]  /*1450*/  LDCU UR4, c[0x0][0xb20] ;  /* 0x00016400ff0477ac */ /* 0x000e620008000800 */
[----:B------:R-:W1:Y:S01]  /*1460*/  LDCU.64 UR8, c[0x0][0xb28] ;  /* 0x00016500ff0877ac */ /* 0x000e620008000a00 */
[----:B--2---:R-:W-:Y:S02]  /*1470*/  UISETP.NE.AND UP0, UPT, UR14, 0x1, UPT ;  /* 0x000000010e00788c */ /* 0x004fe4000bf05270 */
[----:B----4-:R-:W-:Y:S02]  /*1480*/  UIMAD.WIDE.U32 UR10, UR5, UR15, URZ ;  /* 0x0000000f050a72a5 */ /* 0x010fe4000f8e00ff */
[----:B---3--:R-:W-:-:S02]  /*1490*/  UIMAD.WIDE.U32 UR18, UR6, UR12, URZ ;  /* 0x0000000c061272a5 */ /* 0x008fc4000f8e00ff */
[----:B-1----:R-:W-:Y:S02]  /*14a0*/  UISETP.NE.AND UP1, UPT, UR26, 0x1, UPT ;  /* 0x000000011a00788c */ /* 0x002fe4000bf25270 */
[----:B------:R-:W-:Y:S01]  /*14b0*/  UISETP.NE.AND UP2, UPT, UR24, 0x1, UPT ;  /* 0x000000011800788c */ /* 0x000fe2000bf45270 */
[----:B------:R-:W-:Y:S02]  /*14c0*/  UMOV UR10, UR11 ;  /* 0x0000000b000a7c82 */ /* 0x000fe40008000000 */
[----:B------:R-:W-:Y:S01]  /*14d0*/  UMOV UR18, UR19 ;  /* 0x0000001300127c82 */ /* 0x000fe20008000000 */
[----:B------:R-:W-:Y:S02]  /*14e0*/  @UP0 USHF.R.U32.HI UR5, URZ, UR4, UR10 ;  /* 0x00000004ff050299 */ /* 0x000fe4000801160a */
[----:B------:R-:W-:Y:S02]  /*14f0*/  UIMAD.WIDE.U32 UR22, UR20, UR15, URZ ;  /* 0x0000000f141672a5 */ /* 0x000fe4000f8e00ff */
[----:B------:R-:W-:-:S02]  /*1500*/  UIMAD.WIDE.U32 UR10, UR5, UR8, URZ ;  /* 0x00000008050a72a5 */ /* 0x000fc4000f8e00ff */
[----:B------:R-:W-:Y:S02]  /*1510*/  @UP1 USHF.R.U32.HI UR6, URZ, UR13, UR18 ;  /* 0x0000000dff061299 */ /* 0x000fe40008011612 */
[----:B------:R-:W-:Y:S02]  /*1520*/  UIMAD.WIDE.U32 UR16, UR25, UR12, URZ ;  /* 0x0000000c191072a5 */ /* 0x000fe4000f8e00ff */
[----:B------:R-:W-:Y:S01]  /*1530*/  UIMAD.WIDE.U32 UR18, UR6, UR8, URZ ;  /* 0x00000008061272a5 */ /* 0x000fe2000f8e00ff */
[----:B------:R-:W-:Y:S01]  /*1540*/  UMOV UR22, UR23 ;  /* 0x0000001700167c82 */ /* 0x000fe20008000000 */
[----:B------:R-:W-:Y:S01]  /*1550*/  UMOV UR10, UR11 ;  /* 0x0000000b000a7c82 */ /* 0x000fe20008000000 */
[----:B------:R-:W-:Y:S02]  /*1560*/  USHF.R.U32.HI UR22, URZ, UR4, UR22 ;  /* 0x00000004ff167299 */ /* 0x000fe40008011616 */
[----:B------:R-:W-:Y:S02]  /*1570*/  @UP2 USHF.R.U32.HI UR5, URZ, UR9, UR10 ;  /* 0x00000009ff052299 */ /* 0x000fe4000801160a */
[----:B------:R-:W-:Y:S01]  /*1580*/  UMOV UR7, UR19 ;  /* 0x0000001300077c82 */ /* 0x000fe20008000000 */
[----:B------:R-:W-:Y:S01]  /*1590*/  UMOV UR16, UR17 ;  /* 0x0000001100107c82 */ /* 0x000fe20008000000 */
[----:B------:R-:W-:-:S02]  /*15a0*/  @UP2 USHF.R.U32.HI UR6, URZ, UR9, UR7 ;  /* 0x00000009ff062299 */ /* 0x000fc40008011607 */
[----:B------:R-:W-:Y:S02]  /*15b0*/  USHF.R.U32.HI UR16, URZ, UR13, UR16 ;  /* 0x0000000dff107299 */ /* 0x000fe40008011610 */
[----:B------:R-:W-:Y:S02]  /*15c0*/  USEL UR4, UR20, UR22, !UP0 ;  /* 0x0000001614047287 */ /* 0x000fe4000c000000 */
[----:B------:R-:W-:Y:S02]  /*15d0*/  UIMAD UR7, UR5, UR24, URZ ;  /* 0x00000018050772a4 */ /* 0x000fe4000f8e02ff */
[----:B------:R-:W-:Y:S02]  /*15e0*/  USEL UR5, UR25, UR16, !UP1 ;  /* 0x0000001019057287 */ /* 0x000fe4000c800000 */
[----:B------:R-:W-:Y:S02]  /*15f0*/  UIMAD UR12, UR6, UR24, URZ ;  /* 0x00000018060c72a4 */ /* 0x000fe4000f8e02ff */
[----:B------:R-:W-:-:S02]  /*1600*/  UISETP.GE.AND UP0, UPT, UR4, UR7, UPT ;  /* 0x000000070400728c */ /* 0x000fc4000bf06270 */
[----:B------:R-:W-:Y:S02]  /*1610*/  UIMAD.WIDE.U32 UR10, UR4, UR8, URZ ;  /* 0x00000008040a72a5 */ /* 0x000fe4000f8e00ff */
[----:B------:R-:W-:Y:S02]  /*1620*/  UISETP.GE.OR UP0, UPT, UR5, UR12, UP0 ;  /* 0x0000000c0500728c */ /* 0x000fe40008706670 */
[----:B------:R-:W-:Y:S02]  /*1630*/  UIMAD.WIDE.U32 UR12, UR5, UR8, URZ ;  /* 0x00000008050c72a5 */ /* 0x000fe4000f8e00ff */
[----:B------:R-:W-:Y:S01]  /*1640*/  UIADD3 UR10, UPT, UPT, -UR4, URZ, URZ ;  /* 0x000000ff040a7290 */ /* 0x000fe2000fffe1ff */
[----:B------:R-:W-:Y:S01]  /*1650*/  UMOV UR8, UR11 ;  /* 0x0000000b00087c82 */ /* 0x000fe20008000000 */
[----:B------:R-:W-:Y:S02]  /*1660*/  UIADD3 UR16, UPT, UPT, -UR5, URZ, URZ ;  /* 0x000000ff05107290 */ /* 0x000fe4000fffe1ff */
[----:B------:R-:W-:-:S03]  /*1670*/  USHF.R.U32.HI UR8, URZ, UR9, UR8 ;  /* 0x00000009ff087299 */ /* 0x000fc60008011608 */
[----:B------:R-:W-:Y:S01]  /*1680*/  @!UP0 UMOV UR7, UR13 ;  /* 0x0000000d00078c82 */ /* 0x000fe20008000000 */
[----:B------:R-:W-:Y:S02]  /*1690*/  UIMAD UR20, UR14, UR10, UR20 ;  /* 0x0000000a0e1472a4 */ /* 0x000fe4000f8e0214 */
[----:B------:R-:W-:Y:S02]  /*16a0*/  USEL UR8, UR4, UR8, !UP2 ;  /* 0x0000000804087287 */ /* 0x000fe4000d000000 */
[----:B------:R-:W-:Y:S02]  /*16b0*/  @!UP0 USHF.R.U32.HI UR7, URZ, UR9, UR7 ;  /* 0x00000009ff078299 */ /* 0x000fe40008011607 */
[----:B------:R-:W-:Y:S02]  /*16c0*/  UIADD3 UR9, UPT, UPT, -UR8, URZ, URZ ;  /* 0x000000ff08097290 */ /* 0x000fe4000fffe1ff */
[----:B------:R-:W-:Y:S02]  /*16d0*/  @!UP0 USEL UR7, UR5, UR7, !UP2 ;  /* 0x0000000705078287 */ /* 0x000fe4000d000000 */
[----:B------:R-:W-:-:S02]  /*16e0*/  UIMAD UR9, UR24, UR9, UR4 ;  /* 0x00000009180972a4 */ /* 0x000fc4000f8e0204 */
[----:B------:R-:W-:Y:S02]  /*16f0*/  @!UP0 UIADD3 UR8, UPT, UPT, UR8, -UR7, URZ ;  /* 0x8000000708088290 */ /* 0x000fe4000fffe0ff */
[----:B------:R-:W-:Y:S02]  /*1700*/  @!UP0 UIMAD UR6, UR9, UR6, UR7 ;  /* 0x00000006090682a4 */ /* 0x000fe4000f8e0207 */
[----:B------:R-:W-:Y:S02]  /*1710*/  @!UP0 UIMAD UR4, UR8, UR24, UR5 ;  /* 0x00000018080482a4 */ /* 0x000fe4000f8e0205 */
[----:B------:R-:W-:Y:S02]  /*1720*/  UIMAD UR16, UR26, UR16, UR25 ;  /* 0x000000101a1072a4 */ /* 0x000fe4000f8e0219 */
[----:B------:R-:W-:Y:S01]  /*1730*/  UIMAD UR20, UR4, UR14, UR20 ;  /* 0x0000000e041472a4 */ /* 0x000fe2000f8e0214 */
[----:B------:R-:W-:Y:S02]  /*1740*/  @!UP0 UMOV UR5, UR6 ;  /* 0x0000000600058c82 */ /* 0x000fe40008000000 */
[----:B------:R-:W-:-:S12]  /*1750*/  UIMAD UR16, UR5, UR26, UR16 ;  /* 0x0000001a051072a4 */ /* 0x000fd8000f8e0210 */
.L_x_18:
[----:B------:R-:W-:-:S09]  /*1760*/  UISETP.NE.AND UP0, UPT, UR27, 0x1, UPT ;  /* 0x000000011b00788c */ /* 0x000fd2000bf05270 */
[----:B------:R-:W-:Y:S05]  /*1770*/  BRA.U UP0, `(.L_x_19) ;  /* 0x0000000100447547 */ /* 0x000fea000b800000 */
[----:B------:R-:W2:Y:S01]  /*1780*/  LDCU.128 UR8, c[0x0][0xb10] ;  /* 0x00016200ff0877ac */ /* 0x000ea20008000c00 */
[----:B------:R-:W3:Y:S01]  /*1790*/  LDCU UR12, c[0x0][0xb0c] ;  /* 0x00016180ff0c77ac */ /* 0x000ee20008000800 */
[----:B------:R-:W4:Y:S01]  /*17a0*/  LDCU UR13, c[0x0][0xb20] ;  /* 0x00016400ff0d77ac */ /* 0x000f220008000800 */
[----:B--2---:R-:W-:Y:S02]  /*17b0*/  UIMAD.WIDE.U32 UR6, UR16, UR8, URZ ;  /* 0x00000008100672a5 */ /* 0x004fe4000f8e00ff */
[----:B------:R-:W-:Y:S02]  /*17c0*/  UIMAD.WIDE.U32 UR4, UR20, UR11, URZ ;  /* 0x0000000b140472a5 */ /* 0x000fe4000f8e00ff */
[----:B---3--:R-:W-:Y:S02]  /*17d0*/  UISETP.NE.AND UP1, UPT, UR12, 0x1, UPT ;  /* 0x000000010c00788c */ /* 0x008fe4000bf25270 */
[----:B------:R-:W-:Y:S01]  /*17e0*/  UISETP.NE.AND UP0, UPT, UR10, 0x1, UPT ;  /* 0x000000010a00788c */ /* 0x000fe2000bf05270 */
[----:B------:R-:W-:-:S02]  /*17f0*/  UMOV UR6, UR7 ;  /* 0x0000000700067c82 */ /* 0x000fc40008000000 */
[----:B------:R-:W-:Y:S01]  /*1800*/  UMOV UR4, UR5 ;  /* 0x0000000500047c82 */ /* 0x000fe20008000000 */
[----:B------:R-:W-:Y:S02]  /*1810*/  USHF.R.U32.HI UR9, URZ, UR9, UR6 ;  /* 0x00000009ff097299 */ /* 0x000fe40008011606 */
[----:B----4-:R-:W-:Y:S02]  /*1820*/  USHF.R.U32.HI UR4, URZ, UR13, UR4 ;  /* 0x0000000dff047299 */ /* 0x010fe40008011604 */
[----:B------:R-:W-:Y:S02]  /*1830*/  USEL UR5, UR16, UR9, !UP1 ;  /* 0x0000000910057287 */ /* 0x000fe4000c800000 */
[----:B------:R-:W-:-:S04]  /*1840*/  USEL UR4, UR20, UR4, !UP0 ;  /* 0x0000000414047287 */ /* 0x000fc8000c000000 */
[----:B------:R-:W-:Y:S02]  /*1850*/  UIADD3 UR6, UPT, UPT, -UR4, UR5, URZ ;  /* 0x0000000504067290 */ /* 0x000fe4000fffe1ff */
[----:B------:R-:W-:Y:S02]  /*1860*/  UIADD3 UR4, UPT, UPT, UR4, -UR5, URZ ;  /* 0x8000000504047290 */ /* 0x000fe4000fffe0ff */
[----:B------:R-:W-:Y:S02]  /*1870*/  UIMAD UR20, UR6, UR10, UR20 ;  /* 0x0000000a061472a4 */ /* 0x000fe4000f8e0214 */
[----:B------:R-:W-:-:S12]  /*1880*/  UIMAD UR16, UR4, UR12, UR16 ;  /* 0x0000000c041072a4 */ /* 0x000fd8000f8e0210 */
.L_x_19:
[----:B------:R-:W-:-:S09]  /*1890*/  UISETP.EQ.U32.AND UP0, UPT, UR28, 0x1, UPT ;  /* 0x000000011c00788c */ /* 0x000fd2000bf02070 */
[----:B------:R-:W-:Y:S05]  /*18a0*/  BRA.U !UP0, `(.L_x_20) ;  /* 0x00000001080c7547 */ /* 0x000fea000b800000 */
[----:B------:R-:W-:Y:S01]  /*18b0*/  UCGABAR_WAIT ;  /* 0x0000000000007dc7 */ /* 0x000fe20008000000 */
[----:B------:R-:W-:Y:S01]  /*18c0*/  CCTL.IVALL ;  /* 0x00000000ff00798f */ /* 0x000fe20002000000 */
[----:B------:R-:W-:Y:S05]  /*18d0*/  BRA `(.L_x_21) ;  /* 0x0000000000047947 */ /* 0x000fea0003800000 */
.L_x_20:
[----:B------:R-:W-:Y:S06]  /*18e0*/  BAR.SYNC.DEFER_BLOCKING 0x0 ;  /* 0x0000000000007b1d */ /* 0x000fec0000010000 */
.L_x_21:
[----:B------:R-:W-:Y:S05]  /*18f0*/  BRA.U UP3, `(.L_x_22) ;  /* 0x0000001503907547 */ /* 0x000fea000b800000 */
[----:B------:R-:W2:Y:S01]  /*1900*/  LDCU UR6, c[0x0][0x38c] ;  /* 0x00007180ff0677ac */ /* 0x000ea20008000800 */
[----:B------:R-:W-:Y:S01]  /*1910*/  PLOP3.LUT P2, PT, PT, PT, UP5, 0x80, 0x8 ;  /* 0x000000000008781c */ /* 0x000fe20003f4f058 */
[----:B------:R-:W-:Y:S01]  /*1920*/  IMAD.MOV.U32 R12, RZ, RZ, 0x1 ;  /* 0x00000001ff0c7424 */ /* 0x000fe200078e00ff */
[----:B------:R-:W-:Y:S01]  /*1930*/  ISETP.NE.AND P3, PT, R0, RZ, P4 ;  /* 0x000000ff0000720c */ /* 0x000fe20002765270 */
[----:B------:R-:W-:Y:S01]  /*1940*/  USHF.L.U32 UR7, UR25, 0x5, URZ ;  /* 0x0000000519077899 */ /* 0x000fe200080006ff */
[----:B------:R-:W-:Y:S01]  /*1950*/  PLOP3.LUT P2, PT, P2, PT, PT, 0x8, 0x80 ;  /* 0x000000000080781c */ /* 0x000fe2000174e170 */
[----:B------:R-:W-:Y:S01]  /*1960*/  USHF.L.U32 UR8, UR25, 0x7, URZ ;  /* 0x0000000719087899 */ /* 0x000fe200080006ff */
[----:B------:R-:W-:Y:S01]  /*1970*/  CS2R R10, SRZ ;  /* 0x00000000000a7805 */ /* 0x000fe2000001ff00 */
[----:B------:R-:W-:Y:S01]  /*1980*/  UISETP.NE.AND UP1, UPT, UR21, URZ, UPT ;  /* 0x000000ff1500728c */ /* 0x000fe2000bf25270 */
[----:B------:R-:W-:Y:S01]  /*1990*/  IMAD.MOV.U32 R9, RZ, RZ, RZ ;  /* 0x000000ffff097224 */ /* 0x000fe200078e00ff */
[----:B------:R-:W3:Y:S01]  /*19a0*/  LDCU UR50, c[0x0][0x370] ;  /* 0x00006e00ff3277ac */ /* 0x000ee20008000800 */
[----:B------:R-:W-:Y:S01]  /*19b0*/  IMAD.MOV.U32 R8, RZ, RZ, 0x1 ;  /* 0x00000001ff087424 */ /* 0x000fe200078e00ff */
[----:B------:R-:W-:Y:S01]  /*19c0*/  USEL UR38, UR41, 0x2, UP1 ;  /* 0x0000000229267887 */ /* 0x000fe20008800000 */
[----:B------:R-:W4:Y:S01]  /*19d0*/  LDCU.64 UR46, c[0x0][0x348] ;  /* 0x00006900ff2e77ac */ /* 0x000f220008000a00 */
[----:B--2---:R-:W-:-:S02]  /*19e0*/  UIADD3 UR5, UPT, UPT, UR6, 0x3f, URZ ;  /* 0x0000003f06057890 */ /* 0x004fc4000fffe0ff */
[----:B------:R-:W-:Y:S02]  /*19f0*/  UIADD3 UR58, UPT, UPT, UR6, 0x7e, URZ ;  /* 0x0000007e063a7890 */ /* 0x000fe4000fffe0ff */
[----:B------:R-:W-:Y:S01]  /*1a00*/  USHF.R.S32.HI UR4, URZ, 0x1f, UR5 ;  /* 0x0000001fff047899 */ /* 0x000fe20008011405 */
[----:B------:R-:W2:Y:S03]  /*1a10*/  LDCU UR49, c[0x0][0x374] ;  /* 0x00006e80ff3177ac */ /* 0x000ea60008000800 */
[----:B------:R-:W-:Y:S02]  /*1a20*/  ULEA.HI UR4, UR4, UR5, URZ, 0x6 ;  /* 0x0000000504047291 */ /* 0x000fe4000f8f30ff */
[----:B------:R-:W-:Y:S02]  /*1a30*/  UIADD3 UR5, UPT, UPT, UR6, -0x1, URZ ;  /* 0xffffffff06057890 */ /* 0x000fe4000fffe0ff */
[----:B------:R-:W-:-:S02]  /*1a40*/  USHF.R.S32.HI UR53, URZ, 0x6, UR4 ;  /* 0x00000006ff357899 */ /* 0x000fc40008011404 */
[----:B------:R-:W-:Y:S02]  /*1a50*/  UISETP.GE.U32.AND UP2, UPT, UR5, -0x7f, UPT ;  /* 0xffffff810500788c */ /* 0x000fe4000bf46070 */
[----:B------:R-:W-:Y:S02]  /*1a60*/  UISETP.LT.U32.AND UP0, UPT, UR53, 0x4, UPT ;  /* 0x000000043500788c */ /* 0x000fe4000bf01070 */
[----:B------:R-:W-:Y:S02]  /*1a70*/  ULOP3.LUT UR6, UR7, 0x20, URZ, 0xc0, !UPT ;  /* 0x0000002007067892 */ /* 0x000fe4000f8ec0ff */
[----:B------:R-:W-:Y:S02]  /*1a80*/  USEL UR51, UR53, 0x4, UP0 ;  /* 0x0000000435337887 */ /* 0x000fe40008000000 */
[----:B------:R-:W-:Y:S02]  /*1a90*/  ULOP3.LUT UR5, UR8, 0x80, URZ, 0xc0, !UPT ;  /* 0x0000008008057892 */ /* 0x000fe4000f8ec0ff */
[----:B------:R-:W-:-:S02]  /*1aa0*/  UIADD3 UR4, UPT, UPT, UR51, -0x1, URZ ;  /* 0xffffffff33047890 */ /* 0x000fc4000fffe0ff */
[----:B------:R-:W-:Y:S02]  /*1ab0*/  @UP2 UIADD3 UR4, UPT, UPT, UR51, URZ, URZ ;  /* 0x000000ff33042290 */ /* 0x000fe4000fffe0ff */
[----:B------:R-:W-:Y:S02]  /*1ac0*/  ULEA UR57, UR57, UR6, 0x4 ;  /* 0x0000000639397291 */ /* 0x000fe4000f8e20ff */
[----:B------:R-:W-:Y:S02]  /*1ad0*/  ULEA UR55, UR55, UR5, 0x6 ;  /* 0x0000000537377291 */ /* 0x000fe4000f8e30ff */
[----:B------:R-:W-:Y:S02]  /*1ae0*/  UIADD3 UR56, UPT, UPT, UR53, -UR51, URZ ;  /* 0x8000003335387290 */ /* 0x000fe4000fffe0ff */
[----:B------:R-:W-:Y:S02]  /*1af0*/  UIADD3 UR41, UPT, UPT, UR4, 0x1, URZ ;  /* 0x0000000104297890 */ /* 0x000fe4000fffe0ff */
[----:B------:R-:W-:Y:S01]  /*1b00*/  UIADD3 UR54, UPT, UPT, -UR4, URZ, URZ ;  /* 0x000000ff04367290 */ /* 0x000fe2000fffe1ff */
[----:B--234-:R-:W-:-:S11]  /*1b10*/  UMOV UR29, URZ ;  /* 0x000000ff001d7c82 */ /* 0x01cfd60008000000 */
.L_x_46:
[----:B------:R-:W-:Y:S01]  /*1b20*/  UISETP.NE.AND UP0, UPT, UR52, URZ, UPT ;  /* 0x000000ff3400728c */ /* 0x000fe2000bf05270 */
[----:B------:R-:W2:Y:S08]  /*1b30*/  S2UR UR52, SR_CgaCtaId ;  /* 0x00000000003479c3 */ /* 0x000eb00000008800 */
[----:B---3--:R-:W-:Y:S05]  /*1b40*/  BRA.U UP0, `(.L_x_23) ;  /* 0x0000000100347547 */ /* 0x008fea000b800000 */
[----:B------:R-:W3:Y:S01]  /*1b50*/  S2R R0, SR_CgaCtaId ;  /* 0x0000000000007919 */ /* 0x000ee20000008800 */
[----:B------:R-:W-:-:S04]  /*1b60*/  MOV R2, 0x400 ;  /* 0x0000040000027802 */ /* 0x000fc80000000f00 */
[----:B---3--:R-:W-:Y:S02]  /*1b70*/  LEA R0, R0, R2, 0x18 ;  /* 0x0000000200007211 */ /* 0x008fe400078ec0ff */
[----:B------:R-:W-:-:S03]  /*1b80*/  SHF.L.U32 R2, R8, 0x1f, RZ ;  /* 0x0000001f08027819 */ /* 0x000fc600000006ff */
[----:B------:R-:W-:-:S04]  /*1b90*/  IMAD R0, R9, 0x8, R0 ;  /* 0x0000000809007824 */ /* 0x000fc800078e0200 */
[----:B------:R-:W3:Y:S02]  /*1ba0*/  SYNCS.PHASECHK.TRANS64.TRYWAIT P0, [R0+URZ+0x100], R2 ;  /* 0x00010002000075a7 */ /* 0x000ee400080011ff */
[----:B---3--:R-:W-:Y:S05]  /*1bb0*/  @!P0 BRA `(.L_x_24) ;  /* 0x0000006c00f08947 */ /* 0x008fea0003800000 */
.L_x_153:
[----:B------:R-:W-:Y:S01]  /*1bc0*/  VIADD R9, R9, 0x1 ;  /* 0x0000000109097836 */ /* 0x000fe20000000000 */
[----:B------:R3:W-:Y:S04]  /*1bd0*/  SYNCS.ARRIVE.TRANS64.A1T0 RZ, [R0+URZ+0xf0], RZ ;  /* 0x0000f0ff00ff79a7 */ /* 0x0007e800081000ff */
[----:B------:R-:W-:-:S04]  /*1be0*/  ISETP.NE.AND P0, PT, R9, 0x2, PT ;  /* 0x000000020900780c */ /* 0x000fc80003f05270 */
[----:B------:R-:W-:Y:S02]  /*1bf0*/  SEL R9, R9, RZ, P0 ;  /* 0x000000ff09097207 */ /* 0x000fe40000000000 */
[----:B---3--:R-:W-:-:S04]  /*1c00*/  SEL R0, RZ, 0x1, P0 ;  /* 0x00000001ff007807 */ /* 0x008fc80000000000 */
[----:B------:R-:W-:-:S07]  /*1c10*/  LOP3.LUT R8, R8, R0, RZ, 0x3c, !PT ;  /* 0x0000000008087212 */ /* 0x000fce00078e3cff */
.L_x_23:
[----:B------:R-:W-:Y:S01]  /*1c20*/  UMOV UR21, 0x400 ;  /* 0x0000040000157882 */ /* 0x000fe20000000000 */
[----:B------:R-:W-:Y:S01]  /*1c30*/  SHF.L.U32 R0, R12, 0x1f, RZ ;  /* 0x0000001f0c007819 */ /* 0x000fe200000006ff */
[----:B--2---:R-:W-:Y:S02]  /*1c40*/  ULEA UR21, UR52, UR21, 0x18 ;  /* 0x0000001534157291 */ /* 0x004fe4000f8ec0ff */
[----:B------:R-:W-:Y:S02]  /*1c50*/  UISETP.GE.U32.AND UP0, UPT, UR58, 0x7f, UPT ;  /* 0x0000007f3a00788c */ /* 0x000fe4000bf06070 */
[----:B------:R-:W-:Y:S02]  /*1c60*/  ULEA UR4, UR29, UR21, 0x3 ;  /* 0x000000151d047291 */ /* 0x000fe4000f8e18ff */
[----:B------:R-:W-:Y:S01]  /*1c70*/  ULEA UR19, UR20, UR57, 0x6 ;  /* 0x0000003914137291 */ /* 0x000fe2000f8e30ff */
[----:B------:R-:W-:-:S06]  /*1c80*/  UMOV UR13, URZ ;  /* 0x000000ff000d7c82 */ /* 0x000fcc0008000000 */
[----:B------:R2:W3:Y:S01]  /*1c90*/  SYNCS.PHASECHK.TRANS64.TRYWAIT P1, [UR4+0x20], R0 ;  /* 0x00002000ff0075a7 */ /* 0x0004e20008021104 */
[----:B------:R-:W-:-:S04]  /*1ca0*/  ULEA.HI UR4, UR16, UR16, URZ, 0x1 ;  /* 0x0000001010047291 */ /* 0x000fc8000f8f08ff */
[----:B------:R-:W-:-:S04]  /*1cb0*/  USHF.L.U32 UR4, UR4, 0x7, URZ ;  /* 0x0000000704047899 */ /* 0x000fc800080006ff */
[----:B------:R-:W-:-:S04]  /*1cc0*/  ULOP3.LUT UR35, UR4, 0xffffff00, URZ, 0xc0, !UPT ;  /* 0xffffff0004237892 */ /* 0x000fc8000f8ec0ff */
[----:B------:R-:W-:Y:S01]  /*1cd0*/  UIADD3 UR35, UPT, UPT, UR55, UR35, URZ ;  /* 0x0000002337237290 */ /* 0x000fe2000fffe0ff */
[----:B------:R-:W-:Y:S11]  /*1ce0*/  BRA.U !UP0, `(.L_x_25) ;  /* 0x0000000508187547 */ /* 0x000ff6000b800000 */
[----:B------:R-:W-:Y:S01]  /*1cf0*/  UMOV UR30, UR54 ;  /* 0x00000036001e7c82 */ /* 0x000fe20008000000 */
[----:B------:R-:W-:Y:S01]  /*1d00*/  UMOV UR6, UR29 ;  /* 0x0000001d00067c82 */ /* 0x000fe20008000000 */
[----:B------:R-:W-:-:S05]  /*1d10*/  UMOV UR26, 0x20 ;  /* 0x00000020001a7882 */ /* 0x000fca0000000000 */
.L_x_33:
[----:B------:R-:W-:Y:S01]  /*1d20*/  ULEA UR5, UR6, UR21, 0x3 ;  /* 0x0000001506057291 */ /* 0x000fe2000f8e18ff */
[----:B---3--:R-:W-:Y:S01]  /*1d30*/  @P4 MOV R2, 0x14000 ;  /* 0x0001400000024802 */ /* 0x008fe20000000f00 */
[----:B-123--:R-:W-:Y:S10]  /*1d40*/  @P1 BRA `(.L_x_26) ;  /* 0x00000000000c1947 */ /* 0x00eff40003800000 */
[----:B------:R-:W-:-:S04]  /*1d50*/  SHF.L.U32 R3, R12, 0x1f, RZ ;  /* 0x0000001f0c037819 */ /* 0x000fc800000006ff */
[----:B------:R-:W3:Y:S02]  /*1d60*/  SYNCS.PHASECHK.TRANS64.TRYWAIT P0, [UR5+0x20], R3 ;  /* 0x00002003ff0075a7 */ /* 0x000ee40008001105 */
[----:B---3--:R-:W-:Y:S05]  /*1d70*/  @!P0 BRA `(.L_x_27) ;  /* 0x0000006c00948947 */ /* 0x008fea0003800000 */
.L_x_26:
[----:B------:R3:W-:Y:S01]  /*1d80*/  @P4 SYNCS.ARRIVE.TRANS64 RZ, [UR5], R2 ;  /* 0x00000002ffff49a7 */ /* 0x0007e20008000005 */
[----:B------:R-:W-:Y:S02]  /*1d90*/  ULOP3.LUT UR4, UR38, 0x2, URZ, 0xfc, !UPT ;  /* 0x0000000226047892 */ /* 0x000fe4000f8efcff */
[----:B------:R-:W-:Y:S02]  /*1da0*/  UIADD3 UR30, UPT, UPT, UR30, 0x1, URZ ;  /* 0x000000011e1e7890 */ /* 0x000fe4000fffe0ff */
[----:B------:R-:W-:Y:S02]  /*1db0*/  UISETP.NE.AND UP0, UPT, UR4, 0x2, UPT ;  /* 0x000000020400788c */ /* 0x000fe4000bf05270 */
[----:B------:R-:W-:-:S07]  /*1dc0*/  UISETP.NE.AND UP2, UPT, UR30, 0x1, UPT ;  /* 0x000000011e00788c */ /* 0x000fce000bf45270 */
[----:B------:R-:W-:Y:S05]  /*1dd0*/  BRA.U UP0, `(.L_x_28) ;  /* 0x0000000100047547 */ /* 0x000fea000b800000 */
[----:B-1----:R-:W-:Y:S05]  /*1de0*/  BPT.TRAP 0x1 ;  /* 0x000000040000795c */ /* 0x002fea0000300000 */
.L_x_28:
[----:B------:R-:W-:Y:S04]  /*1df0*/  BSSY.RECONVERGENT B0, `(.L_x_29) ;  /* 0x0000003000007945 */ /* 0x000fe80003800200 */
[----:B------:R-:W-:Y:S05]  /*1e00*/  @!P3 BRA `(.L_x_30) ;  /* 0x000000000004b947 */ /* 0x000fea0003800000 */
[----:B-1----:R-:W-:Y:S05]  /*1e10*/  BPT.TRAP 0x1 ;  /* 0x000000040000795c */ /* 0x002fea0000300000 */
.L_x_30:
[----:B-1----:R-:W-:Y:S05]  /*1e20*/  BSYNC.RECONVERGENT B0 ;  /* 0x0000000000007941 */ /* 0x002fea0003800200 */
.L_x_29:
[----:B------:R-:W-:Y:S01]  /*1e30*/  UIADD3 UR4, UPT, UPT, UR6, 0x1, URZ ;  /* 0x0000000106047890 */ /* 0x000fe2000fffe0ff */
[----:B------:R-:W-:Y:S01]  /*1e40*/  BSSY.RECONVERGENT B0, `(.L_x_31) ;  /* 0x000002c000007945 */ /* 0x000fe20003800200 */
[----:B------:R-:W-:Y:S02]  /*1e50*/  ELECT P0, URZ, PT ;  /* 0x0000000000ff782f */ /* 0x000fe40003800000 */
[----:B------:R-:W-:-:S04]  /*1e60*/  UISETP.NE.AND UP0, UPT, UR4, 0x4, UPT ;  /* 0x000000040400788c */ /* 0x000fc8000bf05270 */
[----:B------:R-:W-:Y:S02]  /*1e70*/  USEL UR7, URZ, 0x1, UP0 ;  /* 0x00000001ff077887 */ /* 0x000fe40008000000 */
[----:B------:R-:W-:-:S04]  /*1e80*/  USEL UR29, UR4, URZ, UP0 ;  /* 0x000000ff041d7287 */ /* 0x000fc80008000000 */
[----:B------:R-:W-:Y:S01]  /*1e90*/  ULEA UR4, UR29, UR21, 0x3 ;  /* 0x000000151d047291 */ /* 0x000fe2000f8e18ff */
[----:B------:R-:W-:-:S04]  /*1ea0*/  LOP3.LUT R12, R12, UR7, RZ, 0x3c, !PT ;  /* 0x000000070c0c7c12 */ /* 0x000fc8000f8e3cff */
[----:B--2---:R-:W-:-:S04]  /*1eb0*/  SHF.L.U32 R0, R12, 0x1f, RZ ;  /* 0x0000001f0c007819 */ /* 0x004fc800000006ff */
[----:B------:R1:W2:Y:S01]  /*1ec0*/  SYNCS.PHASECHK.TRANS64.TRYWAIT P1, [UR4+0x20], R0 ;  /* 0x00002000ff0075a7 */ /* 0x0002a20008021104 */
[----:B------:R-:W-:Y:S05]  /*1ed0*/  @!P0 BRA `(.L_x_32) ;  /* 0x0000000000888947 */ /* 0x000fea0003800000 */
[----:B------:R-:W-:Y:S02]  /*1ee0*/  USHF.L.U32 UR4, UR6, 0xd, URZ ;  /* 0x0000000d06047899 */ /* 0x000fe400080006ff */
[----:B------:R-:W-:Y:S02]  /*1ef0*/  UIADD3 UR22, UP1, UPT, UR46, 0x80, URZ ;  /* 0x000000802e167890 */ /* 0x000fe4000ff3e0ff */
[----:B------:R-:W-:Y:S02]  /*1f00*/  ULOP3.LUT UR24, UR4, UR40, URZ, 0xfc, !UPT ;  /* 0x0000002804187292 */ /* 0x000fe4000f8efcff */
[----:B------:R-:W-:Y:S02]  /*1f10*/  ULEA UR8, UR39, UR4, 0x2 ;  /* 0x0000000427087291 */ /* 0x000fe4000f8e10ff */
[----:B------:R-:W-:Y:S02]  /*1f20*/  ULEA UR24, UR24, UR21, 0x2 ;  /* 0x0000001518187291 */ /* 0x000fe4000f8e10ff */
[----:B------:R-:W-:-:S02]  /*1f30*/  UIADD3 UR14, UP0, UPT, UR46, 0x180, URZ ;  /* 0x000001802e0e7890 */ /* 0x000fc4000ff1e0ff */
[----:B------:R-:W-:Y:S02]  /*1f40*/  UIADD3 UR8, UPT, UPT, UR21, UR8, URZ ;  /* 0x0000000815087290 */ /* 0x000fe4000fffe0ff */
[----:B------:R-:W-:Y:S02]  /*1f50*/  UIADD3 UR34, UPT, UPT, UR26, -0x20, URZ ;  /* 0xffffffe01a227890 */ /* 0x000fe4000fffe0ff */
[----:B------:R-:W-:Y:S02]  /*1f60*/  ULOP3.LUT UR33, UR5, 0xfefffff8, URZ, 0xc0, !UPT ;  /* 0xfefffff805217892 */ /* 0x000fe4000f8ec0ff */
[----:B------:R-:W-:Y:S02]  /*1f70*/  UIADD3.X UR23, UPT, UPT, URZ, UR47, URZ, UP1, !UPT ;  /* 0x0000002fff177290 */ /* 0x000fe40008ffe4ff */
[----:B------:R-:W-:Y:S02]  /*1f80*/  UIADD3 UR32, UPT, UPT, UR24, 0x8400, URZ ;  /* 0x0000840018207890 */ /* 0x000fe4000fffe0ff */
[----:B------:R-:W-:-:S02]  /*1f90*/  UPRMT UR7, URZ, 0x5410, UR37 ;  /* 0x00005410ff077896 */ /* 0x000fc40008000025 */
[----:B------:R-:W-:Y:S02]  /*1fa0*/  UIADD3 UR24, UPT, UPT, UR24, 0xc400, URZ ;  /* 0x0000c40018187890 */ /* 0x000fe4000fffe0ff */
[----:B------:R-:W-:Y:S02]  /*1fb0*/  UIADD3.X UR15, UPT, UPT, URZ, UR47, URZ, UP0, !UPT ;  /* 0x0000002fff0f7290 */ /* 0x000fe400087fe4ff */
[----:B------:R-:W-:Y:S02]  /*1fc0*/  UIADD3 UR16, UPT, UPT, UR8, 0x28400, URZ ;  /* 0x0002840008107890 */ /* 0x000fe4000fffe0ff */
[----:B------:R-:W-:Y:S02]  /*1fd0*/  UPRMT UR4, URZ, 0x5410, UR31 ;  /* 0x00005410ff047896 */ /* 0x000fe4000800001f */
[----:B------:R-:W-:Y:S01]  /*1fe0*/  UIADD3 UR8, UPT, UPT, UR8, 0x29400, URZ ;  /* 0x0002940008087890 */ /* 0x000fe2000fffe0ff */
[----:B------:R-:W-:Y:S01]  /*1ff0*/  UMOV UR44, 0x0 ;  /* 0x00000000002c7882 */ /* 0x000fe20000000000 */
[----:B------:R-:W-:Y:S01]  /*2000*/  UMOV UR45, 0x10000000 ;  /* 0x10000000002d7882 */ /* 0x000fe20000000000 */
[----:B------:R-:W-:Y:S01]  /*2010*/  UMOV UR27, UR35 ;  /* 0x00000023001b7c82 */ /* 0x000fe20008000000 */
[----:B------:R-:W-:Y:S01]  /*2020*/  UMOV UR28, UR36 ;  /* 0x00000024001c7c82 */ /* 0x000fe20008000000 */
[----:B------:R-:W-:Y:S01]  /*2030*/  UMOV UR25, UR33 ;  /* 0x0000002100197c82 */ /* 0x000fe20008000000 */
[----:B------:R-:W-:Y:S01]  /*2040*/  UMOV UR20, UR36 ;  /* 0x0000002400147c82 */ /* 0x000fe20008000000 */
[----:B------:R-:W-:Y:S01]  /*2050*/  UMOV UR17, UR33 ;  /* 0x0000002100117c82 */ /* 0x000fe20008000000 */
[----:B------:R-:W-:Y:S01]  /*2060*/  UMOV UR18, UR34 ;  /* 0x0000002200127c82 */ /* 0x000fe20008000000 */
[----:B------:R4:W-:Y:S01]  /*2070*/  UTMALDG.3D.MULTICAST.2CTA [UR32], [UR22], UR7, desc[UR44] ;  /* 0x00002c20160073b4 */ /* 0x0009e20008211807 */
[----:B------:R-:W-:Y:S01]  /*2080*/  UMOV UR10, UR26 ;  /* 0x0000001a000a7c82 */ /* 0x000fe20008000000 */
[----:B------:R-:W-:Y:S01]  /*2090*/  UMOV UR11, UR19 ;  /* 0x00000013000b7c82 */ /* 0x000fe20008000000 */
[----:B------:R-:W-:Y:S01]  /*20a0*/  UMOV UR12, UR36 ;  /* 0x00000024000c7c82 */ /* 0x000fe20008000000 */
[----:B------:R-:W-:Y:S01]  /*20b0*/  UMOV UR9, UR33 ;  /* 0x0000002100097c82 */ /* 0x000fe20008000000 */
[----:B------:R4:W-:Y:S01]  /*20c0*/  UTMALDG.3D.MULTICAST.2CTA [UR24], [UR22], UR7, desc[UR44] ;  /* 0x00002c18160073b4 */ /* 0x0009e20008211807 */
[----:B------:R4:W-:Y:S01]  /*20d0*/  UTMALDG.3D.MULTICAST.2CTA [UR16], [UR14], UR4, desc[UR44] ;  /* 0x00002c100e0073b4 */ /* 0x0009e20008211804 */
[----:B------:R4:W-:Y:S02]  /*20e0*/  UTMALDG.3D.MULTICAST.2CTA [UR8], [UR14], UR4, desc[UR44] ;  /* 0x00002c080e0073b4 */ /* 0x0009e40008211804 */
[----:B----4-:R-:W-:Y:S01]  /*20f0*/  NOP ;  /* 0x0000000000007918 */ /* 0x010fe20000000000 */
.L_x_32:
[----:B------:R-:W-:Y:S05]  /*2100*/  BSYNC.RECONVERGENT B0 ;  /* 0x0000000000007941 */ /* 0x000fea0003800200 */
.L_x_31:
[----:B------:R-:W-:Y:S01]  /*2110*/  UIADD3 UR26, UPT, UPT, UR26, 0x40, URZ ;  /* 0x000000401a1a7890 */ /* 0x000fe2000fffe0ff */
[----:B------:R-:W-:Y:S01]  /*2120*/  UMOV UR6, UR29 ;  /* 0x0000001d00067c82 */ /* 0x000fe20008000000 */
[----:B------:R-:W-:Y:S01]  /*2130*/  UMOV UR13, UR41 ;  /* 0x00000029000d7c82 */ /* 0x000fe20008000000 */
[----:B------:R-:W-:Y:S09]  /*2140*/  BRA.U UP2, `(.L_x_33) ;  /* 0xfffffff902f47547 */ /* 0x000ff2000b83ffff */
.L_x_25:
[----:B------:R-:W-:Y:S01]  /*2150*/  ULEA UR4, UR29, UR21, 0x3 ;  /* 0x000000151d047291 */ /* 0x000fe2000f8e18ff */
[----:B-12---:R-:W-:Y:S01]  /*2160*/  SHF.L.U32 R0, R12, 0x1f, RZ ;  /* 0x0000001f0c007819 */ /* 0x006fe200000006ff */
[----:B------:R-:W-:Y:S01]  /*2170*/  @!P2 SYNCS.ARRIVE.TRANS64.A1T0 RZ, [UR21+0x88], RZ ;  /* 0x000088ffffffa9a7 */ /* 0x000fe20008100015 */
[----:B------:R-:W-:-:S06]  /*2180*/  UISETP.GT.AND UP0, UPT, UR53, UR51, UPT ;  /* 0x000000333500728c */ /* 0x000fcc000bf04270 */
[----:B---3--:R1:W2:Y:S03]  /*2190*/  SYNCS.PHASECHK.TRANS64.TRYWAIT P1, [UR4+0x20], R0 ;  /* 0x00002000ff0075a7 */ /* 0x0082a60008021104 */
[----:B------:R-:W-:Y:S05]  /*21a0*/  BRA.U !UP0, `(.L_x_34) ;  /* 0x0000000508107547 */ /* 0x000fea000b800000 */
[----:B------:R-:W-:Y:S01]  /*21b0*/  UIADD3 UR30, UPT, UPT, UR56, UR13, URZ ;  /* 0x0000000d381e7290 */ /* 0x000fe2000fffe0ff */
[----:B------:R-:W-:-:S11]  /*21c0*/  UMOV UR7, UR29 ;  /* 0x0000001d00077c82 */ /* 0x000fd60008000000 */
.L_x_42:
[----:B------:R-:W-:Y:S01]  /*21d0*/  ULEA UR6, UR7, UR21, 0x3 ;  /* 0x0000001507067291 */ /* 0x000fe2000f8e18ff */
[----:B--2---:R-:W-:Y:S01]  /*21e0*/  @P4 MOV R2, 0x14000 ;  /* 0x0001400000024802 */ /* 0x004fe20000000f00 */
[----:B--23--:R-:W-:Y:S10]  /*21f0*/  @P1 BRA `(.L_x_35) ;  /* 0x00000000000c1947 */ /* 0x00cff40003800000 */
[----:B------:R-:W-:-:S04]  /*2200*/  SHF.L.U32 R3, R12, 0x1f, RZ ;  /* 0x0000001f0c037819 */ /* 0x000fc800000006ff */
[----:B------:R-:W2:Y:S02]  /*2210*/  SYNCS.PHASECHK.TRANS64.TRYWAIT P0, [UR6+0x20], R3 ;  /* 0x00002003ff0075a7 */ /* 0x000ea40008001106 */
[----:B--2---:R-:W-:Y:S05]  /*2220*/  @!P0 BRA `(.L_x_36) ;  /* 0x0000006800808947 */ /* 0x004fea0003800000 */
.L_x_35:
[----:B------:R2:W-:Y:S01]  /*2230*/  @P4 SYNCS.ARRIVE.TRANS64 RZ, [UR6], R2 ;  /* 0x00000002ffff49a7 */ /* 0x0005e20008000006 */
[----:B------:R-:W-:-:S04]  /*2240*/  ULOP3.LUT UR4, UR38, 0x2, URZ, 0xfc, !UPT ;  /* 0x0000000226047892 */ /* 0x000fc8000f8efcff */
[----:B------:R-:W-:-:S09]  /*2250*/  UISETP.NE.AND UP0, UPT, UR4, 0x2, UPT ;  /* 0x000000020400788c */ /* 0x000fd2000bf05270 */
[----:B------:R-:W-:Y:S05]  /*2260*/  BRA.U UP0, `(.L_x_37) ;  /* 0x0000000100047547 */ /* 0x000fea000b800000 */
[----:B------:R-:W-:Y:S05]  /*2270*/  BPT.TRAP 0x1 ;  /* 0x000000040000795c */ /* 0x000fea0000300000 */
.L_x_37:
[----:B------:R-:W-:Y:S04]  /*2280*/  BSSY.RECONVERGENT B0, `(.L_x_38) ;  /* 0x0000003000007945 */ /* 0x000fe80003800200 */
[----:B------:R-:W-:Y:S05]  /*2290*/  @!P3 BRA `(.L_x_39) ;  /* 0x000000000004b947 */ /* 0x000fea0003800000 */
[----:B------:R-:W-:Y:S05]  /*22a0*/  BPT.TRAP 0x1 ;  /* 0x000000040000795c */ /* 0x000fea0000300000 */
.L_x_39:
[----:B------:R-:W-:Y:S05]  /*22b0*/  BSYNC.RECONVERGENT B0 ;  /* 0x0000000000007941 */ /* 0x000fea0003800200 */
.L_x_38:
        /* <DEDUP_REMOVED lines=8> */
[----:B-1----:R-:W-:-:S04]  /*2340*/  SHF.L.U32 R0, R12, 0x1f, RZ ;  /* 0x0000001f0c007819 */ /* 0x002fc800000006ff */
[----:B------:R1:W3:Y:S01]  /*2350*/  SYNCS.PHASECHK.TRANS64.TRYWAIT P1, [UR4+0x20], R0 ;  /* 0x00002000ff0075a7 */ /* 0x0002e20008021104 */
[----:B------:R-:W-:Y:S05]  /*2360*/  @!P0 BRA `(.L_x_41) ;  /* 0x00000000008c8947 */ /* 0x000fea0003800000 */
[----:B------:R-:W-:Y:S02]  /*2370*/  USHF.L.U32 UR4, UR7, 0xd, URZ ;  /* 0x0000000d07047899 */ /* 0x000fe400080006ff */
[----:B------:R-:W-:Y:S02]  /*2380*/  UIADD3 UR14, UP1, UPT, UR46, 0x80, URZ ;  /* 0x000000802e0e7890 */ /* 0x000fe4000ff3e0ff */
[----:B------:R-:W-:Y:S02]  /*2390*/  ULOP3.LUT UR24, UR4, UR40, URZ, 0xfc, !UPT ;  /* 0x0000002804187292 */ /* 0x000fe4000f8efcff */
[----:B------:R-:W-:Y:S02]  /*23a0*/  ULEA UR8, UR39, UR4, 0x2 ;  /* 0x0000000427087291 */ /* 0x000fe4000f8e10ff */
[----:B------:R-:W-:Y:S02]  /*23b0*/  ULEA UR24, UR24, UR21, 0x2 ;  /* 0x0000001518187291 */ /* 0x000fe4000f8e10ff */
[----:B------:R-:W-:-:S02]  /*23c0*/  USHF.L.U32 UR34, UR13, 0x6, URZ ;  /* 0x000000060d227899 */ /* 0x000fc400080006ff */
[----:B------:R-:W-:Y:S02]  /*23d0*/  UIADD3 UR22, UP0, UPT, UR46, 0x180, URZ ;  /* 0x000001802e167890 */ /* 0x000fe4000ff1e0ff */
[----:B------:R-:W-:Y:S02]  /*23e0*/  UIADD3 UR8, UPT, UPT, UR21, UR8, URZ ;  /* 0x0000000815087290 */ /* 0x000fe4000fffe0ff */
[----:B------:R-:W-:Y:S02]  /*23f0*/  ULOP3.LUT UR33, UR6, 0xfefffff8, URZ, 0xc0, !UPT ;  /* 0xfefffff806217892 */ /* 0x000fe4000f8ec0ff */
[----:B------:R-:W-:Y:S02]  /*2400*/  UIADD3.X UR15, UPT, UPT, URZ, UR47, URZ, UP1, !UPT ;  /* 0x0000002fff0f7290 */ /* 0x000fe40008ffe4ff */
[----:B------:R-:W-:Y:S02]  /*2410*/  UIADD3 UR32, UPT, UPT, UR24, 0x8400, URZ ;  /* 0x0000840018207890 */ /* 0x000fe4000fffe0ff */
[----:B------:R-:W-:-:S02]  /*2420*/  UPRMT UR4, URZ, 0x5410, UR37 ;  /* 0x00005410ff047896 */ /* 0x000fc40008000025 */
[----:B------:R-:W-:Y:S02]  /*2430*/  UIADD3 UR26, UPT, UPT, UR34, 0x20, URZ ;  /* 0x00000020221a7890 */ /* 0x000fe4000fffe0ff */
        /* <DEDUP_REMOVED lines=22> */
.L_x_41:
[----:B------:R-:W-:Y:S05]  /*25a0*/  BSYNC.RECONVERGENT B0 ;  /* 0x0000000000007941 */ /* 0x000fea0003800200 */
.L_x_40:
[----:B------:R-:W-:Y:S01]  /*25b0*/  UIADD3 UR13, UPT, UPT, UR13, 0x1, URZ ;  /* 0x000000010d0d7890 */ /* 0x000fe2000fffe0ff */
[----:B------:R-:W-:-:S03]  /*25c0*/  UMOV UR7, UR29 ;  /* 0x0000001d00077c82 */ /* 0x000fc60008000000 */
[----:B------:R-:W-:-:S09]  /*25d0*/  UISETP.NE.AND UP0, UPT, UR13, UR30, UPT ;  /* 0x0000001e0d00728c */ /* 0x000fd2000bf05270 */
[----:B------:R-:W-:Y:S05]  /*25e0*/  BRA.U UP0, `(.L_x_42) ;  /* 0xfffffff900f87547 */ /* 0x000fea000b83ffff */
.L_x_34:
[C---:B------:R-:W-:Y:S01]  /*25f0*/  LEA R3, R11.reuse, UR21, 0x3 ;  /* 0x000000150b037c11 */ /* 0x040fe2000f8e18ff */
[----:B------:R-:W-:Y:S01]  /*2600*/  NOP ;  /* 0x0000000000007918 */ /* 0x000fe20000000000 */
[----:B-1----:R-:W-:Y:S02]  /*2610*/  SHF.L.U32 R0, R10, 0x1f, RZ ;  /* 0x0000001f0a007819 */ /* 0x002fe400000006ff */
[----:B------:R-:W-:Y:S02]  /*2620*/  LEA R4, R11, UR21, 0x4 ;  /* 0x000000150b047c11 */ /* 0x000fe4000f8e20ff */
[----:B------:R-:W1:Y:S02]  /*2630*/  SYNCS.PHASECHK.TRANS64.TRYWAIT P0, [R3+URZ+0x90], R0 ;  /* 0x00009000030075a7 */ /* 0x000e6400080011ff */
[----:B-1----:R-:W-:Y:S05]  /*2640*/  @!P0 BRA `(.L_x_43) ;  /* 0x0000006400908947 */ /* 0x002fea0003800000 */
.L_x_156:
[----:B------:R-:W4:Y:S01]  /*2650*/  LDS.128 R4, [R4+0x120] ;  /* 0x0001200004047984 */ /* 0x000f220000000c00 */
[----:B------:R-:W-:Y:S01]  /*2660*/  UISETP.GE.AND UP0, UPT, UR42, 0x1, UPT ;  /* 0x000000012a00788c */ /* 0x000fe2000bf06270 */
[----:B------:R-:W-:Y:S01]  /*2670*/  @!PT LDS RZ, [RZ] ;  /* 0x00000000fffff984 */ /* 0x000fe20000000800 */
[----:B------:R-:W-:Y:S01]  /*2680*/  @!PT LDS RZ, [RZ] ;  /* 0x00000000fffff984 */ /* 0x000fe20000000800 */
[----:B------:R-:W-:Y:S01]  /*2690*/  @!PT LDS RZ, [RZ] ;  /* 0x00000000fffff984 */ /* 0x000fe20000000800 */
[----:B------:R-:W-:Y:S01]  /*26a0*/  @!PT LDS RZ, [RZ] ;  /* 0x00000000fffff984 */ /* 0x000fe20000000800 */
[----:B------:R1:W-:Y:S06]  /*26b0*/  MEMBAR.ALL.CTA ;  /* 0x0000000000007992 */ /* 0x0003ec0000008000 */
[----:B-1----:R-:W1:Y:S01]  /*26c0*/  FENCE.VIEW.ASYNC.S ;  /* 0x00000000000073c6 */ /* 0x002e620000000000 */
[----:B----4-:R-:W-:-:S13]  /*26d0*/  LOP3.LUT P0, RZ, R6, 0x1, RZ, 0xc0, !PT ;  /* 0x0000000106ff7812 */ /* 0x010fda000780c0ff */
[----:B-1----:R-:W-:Y:S01]  /*26e0*/  VOTEU.ANY UP1, P0 ;  /* 0x0000000000ff7886 */ /* 0x002fe20000020100 */
[----:B------:R-:W-:-:S13]  /*26f0*/  PLOP3.LUT P0, PT, PT, PT, UP1, 0x80, 0x8 ;  /* 0x000000000008781c */ /* 0x000fda0003f0f018 */
[----:B------:R-:W-:Y:S02]  /*2700*/  @P0 LOP3.LUT R0, R5, 0xffff, RZ, 0xc0, !PT ;  /* 0x0000ffff05000812 */ /* 0x000fe400078ec0ff */
[----:B--2---:R-:W-:Y:S02]  /*2710*/  @P0 MOV R2, R4 ;  /* 0x0000000400020202 */ /* 0x004fe40000000f00 */
[----:B------:R-:W-:Y:S01]  /*2720*/  @P0 R2UR UR5, R0 ;  /* 0x00000000000502ca */ /* 0x000fe200000e0000 */
[----:B------:R-:W-:Y:S01]  /*2730*/  VIADD R0, R3, 0xa0 ;  /* 0x000000a003007836 */ /* 0x000fe20000000000 */
[----:B------:R-:W-:Y:S02]  /*2740*/  @P0 SHF.R.U32.HI R4, RZ, 0x10, R5 ;  /* 0x00000010ff040819 */ /* 0x000fe40000011605 */
[----:B------:R-:W-:Y:S02]  /*2750*/  @P0 R2UR UR6, R2 ;  /* 0x00000000020602ca */ /* 0x000fe400000e0000 */
[----:B------:R-:W-:-:S02]  /*2760*/  PRMT R0, RZ, 0x654, R0 ;  /* 0x00000654ff007816 */ /* 0x000fc40000000000 */
[----:B------:R-:W-:Y:S02]  /*2770*/  @P0 R2UR UR4, R4 ;  /* 0x00000000040402ca */ /* 0x000fe400000e0000 */
[----:B------:R1:W-:Y:S03]  /*2780*/  SYNCS.ARRIVE.TRANS64.RED.A1T0 RZ, [R0+URZ], RZ ;  /* 0x000000ff00ff79a7 */ /* 0x0003e600081004ff */
[----:B------:R-:W-:-:S04]  /*2790*/  @UP1 UMOV UR43, UR5 ;  /* 0x00000005002b1c82 */ /* 0x000fc80008000000 */
[----:B------:R-:W-:-:S04]  /*27a0*/  @UP1 UMOV UR48, UR6 ;  /* 0x0000000600301c82 */ /* 0x000fc80008000000 */
[----:B------:R-:W-:Y:S01]  /*27b0*/  @UP1 UMOV UR36, UR4 ;  /* 0x0000000400241c82 */ /* 0x000fe20008000000 */
[----:B------:R-:W-:Y:S05]  /*27c0*/  BRA.U !UP0, `(.L_x_44) ;  /* 0x0000000108d47547 */ /* 0x000fea000b800000 */
[----:B------:R-:W2:Y:S01]  /*27d0*/  LDCU.128 UR12, c[0x0][0xb10] ;  /* 0x00016200ff0c77ac */ /* 0x000ea20008000c00 */
[----:B------:R-:W4:Y:S01]  /*27e0*/  LDCU UR22, c[0x0][0xb20] ;  /* 0x00016400ff1677ac */ /* 0x000f220008000800 */
[----:B------:R-:W3:Y:S01]  /*27f0*/  LDCU UR20, c[0x0][0xb0c] ;  /* 0x00016180ff1477ac */ /* 0x000ee20008000800 */
[----:B------:R-:W1:Y:S01]  /*2800*/  LDCU.64 UR8, c[0x0][0xb28] ;  /* 0x00016500ff0877ac */ /* 0x000e620008000a00 */
[----:B------:R-:W-:Y:S02]  /*2810*/  UISETP.NE.AND UP3, UPT, UR42, 0x1, UPT ;  /* 0x000000012a00788c */ /* 0x000fe4000bf65270 */
[----:B--2---:R-:W-:Y:S02]  /*2820*/  UIMAD.WIDE.U32 UR6, UR49, UR15, URZ ;  /* 0x0000000f310672a5 */ /* 0x004fe4000f8e00ff */
[----:B------:R-:W-:Y:S02]  /*2830*/  UIMAD.WIDE.U32 UR4, UR50, UR12, URZ ;  /* 0x0000000c320472a5 */ /* 0x000fe4000f8e00ff */
[----:B------:R-:W-:-:S02]  /*2840*/  UISETP.NE.AND UP0, UPT, UR14, 0x1, UPT ;  /* 0x000000010e00788c */ /* 0x000fc4000bf05270 */
[----:B------:R-:W-:Y:S01]  /*2850*/  UIMAD.WIDE.U32 UR18, UR43, UR15, URZ ;  /* 0x0000000f2b1272a5 */ /* 0x000fe2000f8e00ff */
[----:B------:R-:W-:Y:S02]  /*2860*/  UMOV UR6, UR7 ;  /* 0x0000000700067c82 */ /* 0x000fe40008000000 */
[----:B------:R-:W-:Y:S01]  /*2870*/  UMOV UR4, UR5 ;  /* 0x0000000500047c82 */ /* 0x000fe20008000000 */
[----:B----4-:R-:W-:Y:S02]  /*2880*/  USHF.R.U32.HI UR6, URZ, UR22, UR6 ;  /* 0x00000016ff067299 */ /* 0x010fe40008011606 */
[----:B---3--:R-:W-:Y:S02]  /*2890*/  UISETP.NE.AND UP2, UPT, UR20, 0x1, UPT ;  /* 0x000000011400788c */ /* 0x008fe4000bf45270 */
[----:B------:R-:W-:Y:S02]  /*28a0*/  USHF.R.U32.HI UR4, URZ, UR13, UR4 ;  /* 0x0000000dff047299 */ /* 0x000fe40008011604 */
[----:B------:R-:W-:-:S02]  /*28b0*/  USEL UR5, UR49, UR6, !UP0 ;  /* 0x0000000631057287 */ /* 0x000fc4000c000000 */
[----:B------:R-:W-:Y:S02]  /*28c0*/  USEL UR6, UR50, UR4, !UP2 ;  /* 0x0000000432067287 */ /* 0x000fe4000d000000 */
[----:B-1----:R-:W-:Y:S01]  /*28d0*/  UIMAD.WIDE.U32 UR10, UR5, UR8, URZ ;  /* 0x00000008050a72a5 */ /* 0x002fe2000f8e00ff */
[----:B------:R-:W-:Y:S01]  /*28e0*/  UMOV UR4, UR19 ;  /* 0x0000001300047c82 */ /* 0x000fe20008000000 */
[----:B------:R-:W-:Y:S02]  /*28f0*/  UIMAD.WIDE.U32 UR16, UR48, UR12, URZ ;  /* 0x0000000c301072a5 */ /* 0x000fe4000f8e00ff */
[----:B------:R-:W-:-:S03]  /*2900*/  UIMAD.WIDE.U32 UR18, UR6, UR8, URZ ;  /* 0x00000008061272a5 */ /* 0x000fc6000f8e00ff */
[----:B------:R-:W-:Y:S01]  /*2910*/  UMOV UR10, UR11 ;  /* 0x0000000b000a7c82 */ /* 0x000fe20008000000 */
[----:B------:R-:W-:Y:S02]  /*2920*/  USHF.R.U32.HI UR4, URZ, UR22, UR4 ;  /* 0x00000016ff047299 */ /* 0x000fe40008011604 */
[----:B------:R-:W-:Y:S01]  /*2930*/  @UP3 USHF.R.U32.HI UR5, URZ, UR9, UR10 ;  /* 0x00000009ff053299 */ /* 0x000fe2000801160a */
[----:B------:R-:W-:Y:S01]  /*2940*/  UMOV UR16, UR17 ;  /* 0x0000001100107c82 */ /* 0x000fe20008000000 */
[----:B------:R-:W-:Y:S01]  /*2950*/  UMOV UR18, UR19 ;  /* 0x0000001300127c82 */ /* 0x000fe20008000000 */
[----:B------:R-:W-:Y:S02]  /*2960*/  USHF.R.U32.HI UR13, URZ, UR13, UR16 ;  /* 0x0000000dff0d7299 */ /* 0x000fe40008011610 */
[----:B------:R-:W-:Y:S02]  /*2970*/  USEL UR4, UR43, UR4, !UP0 ;  /* 0x000000042b047287 */ /* 0x000fe4000c000000 */
[----:B------:R-:W-:-:S02]  /*2980*/  @UP3 USHF.R.U32.HI UR6, URZ, UR9, UR18 ;  /* 0x00000009ff063299 */ /* 0x000fc40008011612 */
[----:B------:R-:W-:Y:S02]  /*2990*/  UIMAD UR7, UR42, UR5, URZ ;  /* 0x000000052a0772a4 */ /* 0x000fe4000f8e02ff */
[----:B------:R-:W-:Y:S02]  /*29a0*/  USEL UR5, UR48, UR13, !UP2 ;  /* 0x0000000d30057287 */ /* 0x000fe4000d000000 */
[----:B------:R-:W-:Y:S02]  /*29b0*/  UIMAD UR10, UR42, UR6, URZ ;  /* 0x000000062a0a72a4 */ /* 0x000fe4000f8e02ff */
[----:B------:R-:W-:Y:S02]  /*29c0*/  UISETP.GE.AND UP0, UPT, UR4, UR7, UPT ;  /* 0x000000070400728c */ /* 0x000fe4000bf06270 */
[----:B------:R-:W-:Y:S02]  /*29d0*/  UIMAD.WIDE.U32 UR12, UR4, UR8, URZ ;  /* 0x00000008040c72a5 */ /* 0x000fe4000f8e00ff */
[----:B------:R-:W-:-:S02]  /*29e0*/  UISETP.GE.OR UP0, UPT, UR5, UR10, UP0 ;  /* 0x0000000a0500728c */ /* 0x000fc40008706670 */
        /* <DEDUP_REMOVED lines=19> */
.L_x_44:
[----:B------:R-:W2:Y:S02]  /*2b20*/  LDCU UR4, c[0x0][0xb30] ;  /* 0x00016600ff0477ac */ /* 0x000ea40008000800 */
[----:B--2---:R-:W-:-:S09]  /*2b30*/  UISETP.NE.AND UP0, UPT, UR4, 0x1, UPT ;  /* 0x000000010400788c */ /* 0x004fd2000bf05270 */
[----:B------:R-:W-:Y:S05]  /*2b40*/  BRA.U UP0, `(.L_x_45) ;  /* 0x0000000100447547 */ /* 0x000fea000b800000 */
[----:B------:R-:W2:Y:S01]  /*2b50*/  LDCU.128 UR8, c[0x0][0xb10] ;  /* 0x00016200ff0877ac */ /* 0x000ea20008000c00 */
[----:B------:R-:W4:Y:S01]  /*2b60*/  LDCU UR12, c[0x0][0xb0c] ;  /* 0x00016180ff0c77ac */ /* 0x000f220008000800 */
[----:B------:R-:W1:Y:S01]  /*2b70*/  LDCU UR13, c[0x0][0xb20] ;  /* 0x00016400ff0d77ac */ /* 0x000e620008000800 */
[----:B--2---:R-:W-:Y:S02]  /*2b80*/  UIMAD.WIDE.U32 UR6, UR48, UR8, URZ ;  /* 0x00000008300672a5 */ /* 0x004fe4000f8e00ff */
[----:B------:R-:W-:Y:S02]  /*2b90*/  UIMAD.WIDE.U32 UR4, UR43, UR11, URZ ;  /* 0x0000000b2b0472a5 */ /* 0x000fe4000f8e00ff */
[----:B----4-:R-:W-:Y:S02]  /*2ba0*/  UISETP.NE.AND UP2, UPT, UR12, 0x1, UPT ;  /* 0x000000010c00788c */ /* 0x010fe4000bf45270 */
[----:B------:R-:W-:Y:S01]  /*2bb0*/  UISETP.NE.AND UP0, UPT, UR10, 0x1, UPT ;  /* 0x000000010a00788c */ /* 0x000fe2000bf05270 */
[----:B------:R-:W-:-:S02]  /*2bc0*/  UMOV UR6, UR7 ;  /* 0x0000000700067c82 */ /* 0x000fc40008000000 */
[----:B------:R-:W-:Y:S01]  /*2bd0*/  UMOV UR4, UR5 ;  /* 0x0000000500047c82 */ /* 0x000fe20008000000 */
[----:B------:R-:W-:Y:S02]  /*2be0*/  USHF.R.U32.HI UR9, URZ, UR9, UR6 ;  /* 0x00000009ff097299 */ /* 0x000fe40008011606 */
[----:B-1----:R-:W-:Y:S02]  /*2bf0*/  USHF.R.U32.HI UR4, URZ, UR13, UR4 ;  /* 0x0000000dff047299 */ /* 0x002fe40008011604 */
[----:B------:R-:W-:Y:S02]  /*2c00*/  USEL UR5, UR48, UR9, !UP2 ;  /* 0x0000000930057287 */ /* 0x000fe4000d000000 */
[----:B------:R-:W-:-:S04]  /*2c10*/  USEL UR4, UR43, UR4, !UP0 ;  /* 0x000000042b047287 */ /* 0x000fc8000c000000 */
[----:B------:R-:W-:Y:S02]  /*2c20*/  UIADD3 UR6, UPT, UPT, UR5, -UR4, URZ ;  /* 0x8000000405067290 */ /* 0x000fe4000fffe0ff */
[----:B------:R-:W-:Y:S02]  /*2c30*/  UIADD3 UR4, UPT, UPT, -UR5, UR4, URZ ;  /* 0x0000000405047290 */ /* 0x000fe4000fffe1ff */
[----:B------:R-:W-:Y:S02]  /*2c40*/  UIMAD UR43, UR6, UR10, UR43 ;  /* 0x0000000a062b72a4 */ /* 0x000fe4000f8e022b */
[----:B------:R-:W-:-:S12]  /*2c50*/  UIMAD UR48, UR4, UR12, UR48 ;  /* 0x0000000c043072a4 */ /* 0x000fd8000f8e0230 */
.L_x_45:
[----:B------:R-:W-:Y:S01]  /*2c60*/  VIADD R11, R11, 0x1 ;  /* 0x000000010b0b7836 */ /* 0x000fe20000000000 */
[----:B------:R-:W-:Y:S01]  /*2c70*/  R2UR UR4, R57 ;  /* 0x00000000390472ca */ /* 0x000fe200000e0000 */
[----:B------:R-:W-:Y:S01]  /*2c80*/  UIADD3 UR16, UPT, UPT, UR48, UR63, URZ ;  /* 0x0000003f30107290 */ /* 0x000fe2000fffe0ff */
[----:B------:R-:W-:Y:S02]  /*2c90*/  PLOP3.LUT P2, PT, PT, PT, PT, 0x80, 0x8 ;  /* 0x000000000008781c */ /* 0x000fe40003f4f070 */
[----:B------:R-:W-:-:S04]  /*2ca0*/  ISETP.NE.AND P0, PT, R11, 0x2, PT ;  /* 0x000000020b00780c */ /* 0x000fc80003f05270 */
[----:B-1----:R-:W-:Y:S02]  /*2cb0*/  SEL R0, RZ, 0x1, P0 ;  /* 0x00000001ff007807 */ /* 0x002fe40000000000 */
[----:B------:R-:W-:Y:S02]  /*2cc0*/  SEL R11, R11, RZ, P0 ;  /* 0x000000ff0b0b7207 */ /* 0x000fe40000000000 */
[----:B------:R-:W-:Y:S01]  /*2cd0*/  LOP3.LUT R10, R10, R0, RZ, 0x3c, !PT ;  /* 0x000000000a0a7212 */ /* 0x000fe200078e3cff */
[----:B------:R-:W-:Y:S01]  /*2ce0*/  UIADD3 UR20, UPT, UPT, UR43, UR4, URZ ;  /* 0x000000042b147290 */ /* 0x000fe2000fffe0ff */
[----:B------:R-:W-:Y:S11]  /*2cf0*/  BRA.U UP1, `(.L_x_46) ;  /* 0xffffffed01887547 */ /* 0x000ff6000b83ffff */
[----:B------:R-:W-:Y:S01]  /*2d00*/  UIADD3 UR21, UPT, UPT, UR21, 0x20, URZ ;  /* 0x0000002015157890 */ /* 0x000fe2000fffe0ff */
[----:B------:R-:W-:-:S03]  /*2d10*/  SHF.L.U32 R2, R12, 0x1f, RZ ;  /* 0x0000001f0c027819 */ /* 0x000fc600000006ff */
[----:B------:R-:W-:-:S09]  /*2d20*/  ULEA UR4, UR29, UR21, 0x3 ;  /* 0x000000151d047291 */ /* 0x000fd2000f8e18ff */
[----:B------:R-:W1:Y:S02]  /*2d30*/  SYNCS.PHASECHK.TRANS64.TRYWAIT P0, [UR4], R2 ;  /* 0x00000002ff0075a7 */ /* 0x000e640008001104 */
[----:B-1----:R-:W-:Y:S05]  /*2d40*/  @!P0 BRA `(.L_x_47) ;  /* 0x0000005c00e48947 */ /* 0x002fea0003800000 */
.L_x_158:
[----:B------:R-:W-:-:S04]  /*2d50*/  UIADD3 UR4, UPT, UPT, UR29, 0x1, URZ ;  /* 0x000000011d047890 */ /* 0x000fc8000fffe0ff */
[----:B------:R-:W-:-:S04]  /*2d60*/  UISETP.NE.AND UP0, UPT, UR4, 0x4, UPT ;  /* 0x000000040400788c */ /* 0x000fc8000bf05270 */
[----:B------:R-:W-:Y:S02]  /*2d70*/  USEL UR6, URZ, 0x1, UP0 ;  /* 0x00000001ff067887 */ /* 0x000fe40008000000 */
[----:B------:R-:W-:-:S04]  /*2d80*/  USEL UR4, UR4, URZ, UP0 ;  /* 0x000000ff04047287 */ /* 0x000fc80008000000 */
[----:B------:R-:W-:Y:S01]  /*2d90*/  ULEA UR5, UR4, UR21, 0x3 ;  /* 0x0000001504057291 */ /* 0x000fe2000f8e18ff */
[----:B-1----:R-:W-:-:S04]  /*2da0*/  LOP3.LUT R2, R12, UR6, RZ, 0x3c, !PT ;  /* 0x000000060c027c12 */ /* 0x002fc8000f8e3cff */
[----:B------:R-:W-:-:S04]  /*2db0*/  SHF.L.U32 R3, R2, 0x1f, RZ ;  /* 0x0000001f02037819 */ /* 0x000fc800000006ff */
[----:B------:R-:W1:Y:S02]  /*2dc0*/  SYNCS.PHASECHK.TRANS64.TRYWAIT P0, [UR5], R3 ;  /* 0x00000003ff0075a7 */ /* 0x000e640008001105 */
[----:B-1----:R-:W-:Y:S05]  /*2dd0*/  @!P0 BRA `(.L_x_48) ;  /* 0x0000005c00d88947 */ /* 0x002fea0003800000 */
.L_x_160:
[----:B------:R-:W-:-:S04]  /*2de0*/  UIADD3 UR4, UPT, UPT, UR4, 0x1, URZ ;  /* 0x0000000104047890 */ /* 0x000fc8000fffe0ff */
[----:B------:R-:W-:-:S04]  /*2df0*/  UISETP.NE.AND UP0, UPT, UR4, 0x4, UPT ;  /* 0x000000040400788c */ /* 0x000fc8000bf05270 */
[----:B------:R-:W-:Y:S02]  /*2e00*/  USEL UR6, URZ, 0x1, UP0 ;  /* 0x00000001ff067887 */ /* 0x000fe40008000000 */
[----:B------:R-:W-:-:S04]  /*2e10*/  USEL UR4, UR4, URZ, UP0 ;  /* 0x000000ff04047287 */ /* 0x000fc80008000000 */
[----:B------:R-:W-:Y:S01]  /*2e20*/  ULEA UR5, UR4, UR21, 0x3 ;  /* 0x0000001504057291 */ /* 0x000fe2000f8e18ff */
[----:B------:R-:W-:-:S04]  /*2e30*/  LOP3.LUT R2, R2, UR6, RZ, 0x3c, !PT ;  /* 0x0000000602027c12 */ /* 0x000fc8000f8e3cff */
[----:B-1----:R-:W-:-:S04]  /*2e40*/  SHF.L.U32 R3, R2, 0x1f, RZ ;  /* 0x0000001f02037819 */ /* 0x002fc800000006ff */
[----:B------:R-:W1:Y:S02]  /*2e50*/  SYNCS.PHASECHK.TRANS64.TRYWAIT P0, [UR5], R3 ;  /* 0x00000003ff0075a7 */ /* 0x000e640008001105 */
[----:B-1----:R-:W-:Y:S05]  /*2e60*/  @!P0 BRA `(.L_x_49) ;  /* 0x0000005c00cc8947 */ /* 0x002fea0003800000 */
.L_x_162:
[----:B------:R-:W-:-:S04]  /*2e70*/  UIADD3 UR4, UPT, UPT, UR4, 0x1, URZ ;  /* 0x0000000104047890 */ /* 0x000fc8000fffe0ff */
[----:B------:R-:W-:-:S04]  /*2e80*/  UISETP.NE.AND UP0, UPT, UR4, 0x4, UPT ;  /* 0x000000040400788c */ /* 0x000fc8000bf05270 */
[----:B------:R-:W-:Y:S02]  /*2e90*/  USEL UR5, URZ, 0x1, UP0 ;  /* 0x00000001ff057887 */ /* 0x000fe40008000000 */
[----:B------:R-:W-:-:S04]  /*2ea0*/  USEL UR4, UR4, URZ, UP0 ;  /* 0x000000ff04047287 */ /* 0x000fc80008000000 */
[----:B------:R-:W-:Y:S01]  /*2eb0*/  ULEA UR4, UR4, UR21, 0x3 ;  /* 0x0000001504047291 */ /* 0x000fe2000f8e18ff */
[----:B------:R-:W-:-:S04]  /*2ec0*/  LOP3.LUT R2, R2, UR5, RZ, 0x3c, !PT ;  /* 0x0000000502027c12 */ /* 0x000fc8000f8e3cff */
[----:B------:R-:W-:Y:S01]  /*2ed0*/  SHF.L.U32 R2, R2, 0x1f, RZ ;  /* 0x0000001f02027819 */ /* 0x000fe200000006ff */
[----:B-1----:R-:W-:-:S07]  /*2ee0*/  IMAD.U32 R0, RZ, RZ, UR4 ;  /* 0x00000004ff007e24 */ /* 0x002fce000f8e00ff */
.L_x_50:
[----:B-1----:R1:W2:Y:S02]  /*2ef0*/  SYNCS.PHASECHK.TRANS64.TRYWAIT P0, [R0+URZ], R2 ;  /* 0x00000002000075a7 */ /* 0x0022a400080011ff */
[----:B--2---:R-:W-:Y:S05]  /*2f00*/  @!P0 NANOSLEEP.SYNCS 0x989680 ;  /* 0x009896800000895d */ /* 0x004fea0003900000 */
[----:B------:R-:W2:Y:S02]  /*2f10*/  @!P0 SYNCS.PHASECHK.TRANS64 P0, [R0+URZ], R2 ;  /* 0x00000002000085a7 */ /* 0x000ea400080010ff */
[----:B--2---:R-:W-:Y:S05]  /*2f20*/  @P0 EXIT ;  /* 0x000000000000094d */ /* 0x004fea0003800000 */
[----:B------:R-:W-:Y:S05]  /*2f30*/  BRA `(.L_x_50) ;  /* 0xfffffffc00ec7947 */ /* 0x000fea000383ffff */
.L_x_22:
[----:B------:R-:W-:-:S04]  /*2f40*/  UISETP.NE.AND UP0, UPT, UR52, URZ, UPT ;  /* 0x000000ff3400728c */ /* 0x000fc8000bf05270 */
[----:B------:R-:W-:-:S09]  /*2f50*/  UISETP.NE.OR UP0, UPT, UR21, 0x1, UP0 ;  /* 0x000000011500788c */ /* 0x000fd20008705670 */
[----:B------:R-:W-:Y:S05]  /*2f60*/  BRA.U UP0, `(.L_x_51) ;  /* 0x0000000500487547 */ /* 0x000fea000b800000 */
[----:B------:R-:W-:Y:S01]  /*2f70*/  ISETP.GE.U32.AND P2, PT, R0, 0x8, PT ;  /* 0x000000080000780c */ /* 0x000fe20003f46070 */
[----:B------:R-:W-:Y:S01]  /*2f80*/  IMAD.MOV.U32 R12, RZ, RZ, 0x1 ;  /* 0x00000001ff0c7424 */ /* 0x000fe200078e00ff */
[----:B------:R-:W-:Y:S02]  /*2f90*/  CS2R R10, SRZ ;  /* 0x00000000000a7805 */ /* 0x000fe4000001ff00 */
[----:B------:R-:W-:Y:S01]  /*2fa0*/  CS2R R8, SRZ ;  /* 0x0000000000087805 */ /* 0x000fe2000001ff00 */
[----:B------:R-:W-:Y:S01]  /*2fb0*/  UMOV UR6, 0x400 ;  /* 0x0000040000067882 */ /* 0x000fe20000000000 */
[----:B------:R-:W-:Y:S01]  /*2fc0*/  UMOV UR5, URZ ;  /* 0x000000ff00057c82 */ /* 0x000fe20008000000 */
[----:B------:R-:W-:-:S12]  /*2fd0*/  ULEA UR6, UR52, UR6, 0x18 ;  /* 0x0000000634067291 */ /* 0x000fd8000f8ec0ff */
.L_x_55:
[----:B------:R-:W-:Y:S02]  /*2fe0*/  LEA R2, R8, UR6, 0x3 ;  /* 0x0000000608027c11 */ /* 0x000fe4000f8e18ff */
[----:B------:R-:W-:-:S03]  /*2ff0*/  SHF.L.U32 R4, R9, 0x1f, RZ ;  /* 0x0000001f09047819 */ /* 0x000fc600000006ff */
[----:B------:R-:W-:Y:S01]  /*3000*/  VIADD R5, R2, 0x100 ;  /* 0x0000010002057836 */ /* 0x000fe20000000000 */
[----:B------:R-:W2:Y:S02]  /*3010*/  SYNCS.PHASECHK.TRANS64.TRYWAIT P0, [R2+URZ+0xf0], R4 ;  /* 0x0000f004020075a7 */ /* 0x000ea400080011ff */
[----:B--2---:R-:W-:Y:S05]  /*3020*/  @!P0 BRA `(.L_x_52) ;  /* 0x0000005c00748947 */ /* 0x004fea0003800000 */
.L_x_163:
[----:B------:R-:W-:Y:S01]  /*3030*/  ULEA UR4, UR5, UR6, 0x3 ;  /* 0x0000000605047291 */ /* 0x000fe2000f8e18ff */
[----:B--2---:R-:W-:Y:S01]  /*3040*/  PRMT R2, RZ, 0x654, R5 ;  /* 0x00000654ff027816 */ /* 0x004fe20000000005 */
[----:B------:R-:W-:Y:S01]  /*3050*/  @!P2 IMAD.MOV.U32 R4, RZ, RZ, 0x10 ;  /* 0x00000010ff04a424 */ /* 0x000fe200078e00ff */
[----:B------:R-:W-:Y:S01]  /*3060*/  SHF.L.U32 R5, R12, 0x1f, RZ ;  /* 0x0000001f0c057819 */ /* 0x000fe200000006ff */
[----:B------:R-:W-:Y:S01]  /*3070*/  UIADD3 UR7, UPT, UPT, UR4, 0x90, URZ ;  /* 0x0000009004077890 */ /* 0x000fe2000fffe0ff */
[----:B------:R2:W-:Y:S05]  /*3080*/  SYNCS.ARRIVE.TRANS64.RED.A1T0 RZ, [R2+URZ], RZ ;  /* 0x000000ff02ff79a7 */ /* 0x0005ea00081004ff */
[----:B------:R-:W-:Y:S01]  /*3090*/  IMAD.U32 R6, RZ, RZ, UR7 ;  /* 0x00000007ff067e24 */ /* 0x000fe2000f8e00ff */
[----:B------:R-:W3:Y:S04]  /*30a0*/  SYNCS.PHASECHK.TRANS64.TRYWAIT P0, [UR4+0xa0], R5 ;  /* 0x0000a005ff0075a7 */ /* 0x000ee80008001104 */
[----:B------:R-:W-:Y:S01]  /*30b0*/  PRMT R6, R0, 0x654, R6 ;  /* 0x0000065400067816 */ /* 0x000fe20000000006 */
[----:B--23--:R-:W-:Y:S06]  /*30c0*/  @!P0 BRA `(.L_x_53) ;  /* 0x0000005c00608947 */ /* 0x00cfec0003800000 */
.L_x_165:
[----:B------:R-:W-:Y:S01]  /*30d0*/  ULEA UR8, UR5, UR6, 0x4 ;  /* 0x0000000605087291 */ /* 0x000fe2000f8e20ff */
[----:B------:R-:W-:Y:S01]  /*30e0*/  SEL R3, R6, R3, !P2 ;  /* 0x0000000306037207 */ /* 0x000fe20005000000 */
[----:B------:R-:W-:Y:S01]  /*30f0*/  UIADD3 UR9, UPT, UPT, UR4, 0x90, URZ ;  /* 0x0000009004097890 */ /* 0x000fe2000fffe0ff */
[----:B--2---:R-:W-:Y:S01]  /*3100*/  LEA R2, R11, UR6, 0x3 ;  /* 0x000000060b027c11 */ /* 0x004fe2000f8e18ff */
[----:B------:R-:W-:Y:S01]  /*3110*/  UIADD3 UR8, UPT, UPT, UR8, 0x120, URZ ;  /* 0x0000012008087890 */ /* 0x000fe2000fffe0ff */
[----:B------:R2:W-:Y:S01]  /*3120*/  @!P2 SYNCS.ARRIVE.TRANS64.RED RZ, [R3+URZ], R4 ;  /* 0x0000000403ffa9a7 */ /* 0x0005e200080004ff */
[----:B------:R-:W-:Y:S01]  /*3130*/  UIADD3 UR4, UPT, UPT, UR5, 0x1, URZ ;  /* 0x0000000105047890 */ /* 0x000fe2000fffe0ff */
[----:B------:R-:W-:-:S03]  /*3140*/  VIADD R8, R8, 0x1 ;  /* 0x0000000108087836 */ /* 0x000fc60000000000 */
[----:B------:R-:W-:Y:S02]  /*3150*/  UISETP.NE.AND UP0, UPT, UR4, 0x2, UPT ;  /* 0x000000020400788c */ /* 0x000fe4000bf05270 */
[----:B------:R-:W-:Y:S01]  /*3160*/  ISETP.NE.AND P0, PT, R8, 0x2, PT ;  /* 0x000000020800780c */ /* 0x000fe20003f05270 */
[----:B------:R-:W-:Y:S06]  /*3170*/  UGETNEXTWORKID.BROADCAST [UR8], [UR9] ;  /* 0x00000000080073ca */ /* 0x000fec0008000100 */
[----:B------:R-:W-:Y:S02]  /*3180*/  USEL UR7, URZ, 0x1, UP0 ;  /* 0x00000001ff077887 */ /* 0x000fe40008000000 */
[----:B------:R-:W-:-:S04]  /*3190*/  USEL UR5, UR4, URZ, UP0 ;  /* 0x000000ff04057287 */ /* 0x000fc80008000000 */
[----:B------:R-:W-:Y:S02]  /*31a0*/  LOP3.LUT R12, R12, UR7, RZ, 0x3c, !PT ;  /* 0x000000070c0c7c12 */ /* 0x000fe4000f8e3cff */
[----:B--2---:R-:W-:-:S04]  /*31b0*/  SHF.L.U32 R4, R10, 0x1f, RZ ;  /* 0x0000001f0a047819 */ /* 0x004fc800000006ff */
[----:B------:R-:W2:Y:S02]  /*31c0*/  SYNCS.PHASECHK.TRANS64.TRYWAIT P1, [R2+URZ+0x90], R4 ;  /* 0x00009004020075a7 */ /* 0x000ea400080211ff */
[----:B--2---:R-:W-:Y:S05]  /*31d0*/  @!P1 BRA `(.L_x_54) ;  /* 0x0000005c00349947 */ /* 0x004fea0003800000 */
.L_x_166:
[C---:B--2---:R-:W-:Y:S01]  /*31e0*/  LEA R4, R11.reuse, UR6, 0x4 ;  /* 0x000000060b047c11 */ /* 0x044fe2000f8e20ff */
[----:B------:R-:W-:Y:S01]  /*31f0*/  VIADD R2, R2, 0xa0 ;  /* 0x000000a002027836 */ /* 0x000fe20000000000 */
[----:B------:R-:W-:Y:S01]  /*3200*/  SEL R8, R8, RZ, P0 ;  /* 0x000000ff08087207 */ /* 0x000fe20000000000 */
[----:B------:R-:W-:-:S03]  /*3210*/  VIADD R11, R11, 0x1 ;  /* 0x000000010b0b7836 */ /* 0x000fc60000000000 */
[----:B------:R-:W2:Y:S01]  /*3220*/  LDS.128 R4, [R4+0x120] ;  /* 0x0001200004047984 */ /* 0x000ea20000000c00 */
[----:B------:R-:W-:Y:S02]  /*3230*/  PRMT R2, RZ, 0x654, R2 ;  /* 0x00000654ff027816 */ /* 0x000fe40000000002 */
[C---:B------:R-:W-:Y:S01]  /*3240*/  ISETP.NE.AND P1, PT, R11.reuse, 0x2, PT ;  /* 0x000000020b00780c */ /* 0x040fe20003f25270 */
[----:B------:R-:W-:Y:S01]  /*3250*/  @!PT LDS RZ, [RZ] ;  /* 0x00000000fffff984 */ /* 0x000fe20000000800 */
[----:B------:R-:W-:Y:S01]  /*3260*/  @!PT LDS RZ, [RZ] ;  /* 0x00000000fffff984 */ /* 0x000fe20000000800 */
[----:B------:R-:W-:Y:S01]  /*3270*/  @!PT LDS RZ, [RZ] ;  /* 0x00000000fffff984 */ /* 0x000fe20000000800 */
[----:B------:R-:W-:Y:S01]  /*3280*/  @!PT LDS RZ, [RZ] ;  /* 0x00000000fffff984 */ /* 0x000fe20000000800 */
[----:B------:R3:W-:Y:S06]  /*3290*/  MEMBAR.ALL.CTA ;  /* 0x0000000000007992 */ /* 0x0007ec0000008000 */
[----:B---3--:R-:W3:Y:S01]  /*32a0*/  FENCE.VIEW.ASYNC.S ;  /* 0x00000000000073c6 */ /* 0x008ee20000000000 */
[----:B------:R-:W-:Y:S01]  /*32b0*/  SEL R11, R11, RZ, P1 ;  /* 0x000000ff0b0b7207 */ /* 0x000fe20000800000 */
[----:B---3--:R3:W-:Y:S01]  /*32c0*/  SYNCS.ARRIVE.TRANS64.RED.A1T0 RZ, [R2+URZ], RZ ;  /* 0x000000ff02ff79a7 */ /* 0x0087e200081004ff */
[----:B--2---:R-:W-:-:S02]  /*32d0*/  LOP3.LUT P3, RZ, R6, 0x1, RZ, 0xc0, !PT ;  /* 0x0000000106ff7812 */ /* 0x004fc4000786c0ff */
[----:B------:R-:W-:-:S04]  /*32e0*/  SEL R4, RZ, 0x1, P1 ;  /* 0x00000001ff047807 */ /* 0x000fc80000800000 */
[----:B------:R-:W-:Y:S02]  /*32f0*/  LOP3.LUT R10, R10, R4, RZ, 0x3c, !PT ;  /* 0x000000040a0a7212 */ /* 0x000fe400078e3cff */
[----:B---3--:R-:W-:-:S04]  /*3300*/  SEL R2, RZ, 0x1, P0 ;  /* 0x00000001ff027807 */ /* 0x008fc80000000000 */
[----:B------:R-:W-:Y:S01]  /*3310*/  LOP3.LUT R9, R9, R2, RZ, 0x3c, !PT ;  /* 0x0000000209097212 */ /* 0x000fe200078e3cff */
[----:B------:R-:W-:Y:S06]  /*3320*/  @P3 BRA `(.L_x_55) ;  /* 0xfffffffc002c3947 */ /* 0x000fec000383ffff */
[----:B------:R-:W-:Y:S01]  /*3330*/  ULEA UR4, UR5, UR6, 0x3 ;  /* 0x0000000605047291 */ /* 0x000fe2000f8e18ff */
[----:B------:R-:W-:-:S08]  /*3340*/  SHF.L.U32 R2, R12, 0x1f, RZ ;  /* 0x0000001f0c027819 */ /* 0x000fd000000006ff */
[----:B------:R-:W2:Y:S02]  /*3350*/  SYNCS.PHASECHK.TRANS64 P0, [UR4+0xa0], R2 ;  /* 0x0000a002ff0075a7 */ /* 0x000ea40008001004 */
[----:B--2---:R-:W-:Y:S05]  /*3360*/  @P0 BRA `(.L_x_56) ;  /* 0x0000000000080947 */ /* 0x004fea0003800000 */
[----:B------:R-:W2:Y:S02]  /*3370*/  SYNCS.PHASECHK.TRANS64.TRYWAIT P0, [UR4+0xa0], R2 ;  /* 0x0000a002ff0075a7 */ /* 0x000ea40008001104 */
[----:B--2---:R-:W-:Y:S05]  /*3380*/  @!P0 BRA `(.L_x_57) ;  /* 0x0000005800dc8947 */ /* 0x004fea0003800000 */
.L_x_56:
[----:B------:R-:W-:-:S04]  /*3390*/  UIADD3 UR7, UPT, UPT, UR5, 0x1, URZ ;  /* 0x0000000105077890 */ /* 0x000fc8000fffe0ff */
[----:B------:R-:W-:-:S04]  /*33a0*/  UISETP.NE.AND UP0, UPT, UR7, 0x2, UPT ;  /* 0x000000020700788c */ /* 0x000fc8000bf05270 */
[----:B------:R-:W-:Y:S02]  /*33b0*/  USEL UR8, URZ, 0x1, UP0 ;  /* 0x00000001ff087887 */ /* 0x000fe40008000000 */
[----:B------:R-:W-:-:S04]  /*33c0*/  USEL UR7, UR7, URZ, UP0 ;  /* 0x000000ff07077287 */ /* 0x000fc80008000000 */
[----:B------:R-:W-:Y:S01]  /*33d0*/  ULEA UR7, UR7, UR6, 0x3 ;  /* 0x0000000607077291 */ /* 0x000fe2000f8e18ff */
[----:B--2---:R-:W-:-:S04]  /*33e0*/  LOP3.LUT R2, R12, UR8, RZ, 0x3c, !PT ;  /* 0x000000080c027c12 */ /* 0x004fc8000f8e3cff */
[----:B------:R-:W-:-:S04]  /*33f0*/  SHF.L.U32 R0, R2, 0x1f, RZ ;  /* 0x0000001f02007819 */ /* 0x000fc800000006ff */
[----:B------:R-:W2:Y:S02]  /*3400*/  SYNCS.PHASECHK.TRANS64 P0, [UR7+0xa0], R0 ;  /* 0x0000a000ff0075a7 */ /* 0x000ea40008001007 */
[----:B-12---:R-:W-:Y:S05]  /*3410*/  @P0 EXIT ;  /* 0x000000000000094d */ /* 0x006fea0003800000 */
[----:B------:R-:W-:Y:S02]  /*3420*/  SHF.L.U32 R2, R2, 0x1f, RZ ;  /* 0x0000001f02027819 */ /* 0x000fe400000006ff */
[----:B------:R-:W-:-:S07]  /*3430*/  MOV R0, UR7 ;  /* 0x0000000700007c02 */ /* 0x000fce0008000f00 */
.L_x_58:
[----:B-1----:R1:W2:Y:S02]  /*3440*/  SYNCS.PHASECHK.TRANS64.TRYWAIT P0, [R0+URZ+0xa0], R2 ;  /* 0x0000a002000075a7 */ /* 0x0022a400080011ff */
[----:B--2---:R-:W-:Y:S05]  /*3450*/  @!P0 NANOSLEEP.SYNCS 0x989680 ;  /* 0x009896800000895d */ /* 0x004fea0003900000 */
[----:B------:R-:W2:Y:S02]  /*3460*/  @!P0 SYNCS.PHASECHK.TRANS64 P0, [R0+URZ+0xa0], R2 ;  /* 0x0000a002000085a7 */ /* 0x000ea400080010ff */
[----:B--2---:R-:W-:Y:S05]  /*3470*/  @P0 EXIT ;  /* 0x000000000000094d */ /* 0x004fea0003800000 */
[----:B------:R-:W-:Y:S05]  /*3480*/  BRA `(.L_x_58) ;  /* 0xfffffffc00ec7947 */ /* 0x000fea000383ffff */
.L_x_51:
[----:B------:R-:W-:Y:S05]  /*3490*/  BRA.U UP6, `(.L_x_59) ;  /* 0x0000001506487547 */ /* 0x000fea000b800000 */
[----:B------:R-:W-:Y:S01]  /*34a0*/  UMOV UR4, 0x40 ;  /* 0x0000004000047882 */ /* 0x000fe20000000000 */
[----:B------:R-:W-:Y:S01]  /*34b0*/  NOP ;  /* 0x0000000000007918 */ /* 0x000fe20000000000 */
[----:B------:R-:W-:Y:S01]  /*34c0*/  ULEA UR5, UR52, UR4, 0x18 ;  /* 0x0000000434057291 */ /* 0x000fe2000f8ec0ff */
[----:B------:R-:W-:Y:S02]  /*34d0*/  UMOV UR6, 0x400 ;  /* 0x0000040000067882 */ /* 0x000fe40000000000 */
[----:B------:R-:W-:-:S06]  /*34e0*/  ULEA UR6, UR52, UR6, 0x18 ;  /* 0x0000000634067291 */ /* 0x000fcc000f8ec0ff */
[----:B------:R-:W2:Y:S02]  /*34f0*/  LDS.U8 R0, [UR5+0x1c] ;  /* 0x00001c05ff007984 */ /* 0x000ea40008000000 */
[----:B--2---:R-:W-:-:S13]  /*3500*/  ISETP.NE.AND P0, PT, R0, RZ, PT ;  /* 0x000000ff0000720c */ /* 0x004fda0003f05270 */
[----:B------:R-:W-:Y:S05]  /*3510*/  @P0 BRA `(.L_x_60) ;  /* 0x0000000400080947 */ /* 0x000fea0003800000 */
[----:B------:R-:W-:Y:S02]  /*3520*/  UISETP.NE.U32.AND UP1, UPT, UR68, 0x1, UPT ;  /* 0x000000014400788c */ /* 0x000fe4000bf25070 */
[----:B------:R-:W-:-:S07]  /*3530*/  UIADD3 UR7, UPT, UPT, UR5, 0x8, URZ ;  /* 0x0000000805077890 */ /* 0x000fce000fffe0ff */
[----:B------:R-:W-:Y:S05]  /*3540*/  BRA.U !UP1, `(.L_x_61) ;  /* 0x00000001099c7547 */ /* 0x000fea000b800000 */
[----:B------:R-:W-:Y:S01]  /*3550*/  ELECT P0, URZ, PT ;  /* 0x0000000000ff782f */ /* 0x000fe20003800000 */
[----:B------:R-:W-:-:S12]  /*3560*/  BSSY B0, `(.L_x_61) ;  /* 0x0000025000007945 */ /* 0x000fd80003800000 */
[----:B------:R-:W-:Y:S05]  /*3570*/  @!P0 BRA `(.L_x_62) ;  /* 0x00000000008c8947 */ /* 0x000fea0003800000 */
[----:B------:R-:W-:-:S05]  /*3580*/  UMOV UR4, 0x10 ;  /* 0x0000001000047882 */ /* 0x000fca0000000000 */
[----:B------:R-:W-:Y:S04]  /*3590*/  DEPBAR.LE SB2, 0x36 ;  /* 0x0000ad800000791a */ /* 0x000fe80000000000 */
[----:B------:R-:W2:Y:S02]  /*35a0*/  UTCATOMSWS.2CTA.FIND_AND_SET.ALIGN UP0, UR4, UR4 ;  /* 0x00000004000475e3 */ /* 0x000ea40008200800 */
[----:B--2---:R-:W-:Y:S01]  /*35b0*/  MOV R10, UR4 ;  /* 0x00000004000a7c02 */ /* 0x004fe20008000f00 */
[----:B------:R-:W-:Y:S06]  /*35c0*/  BRA.U UP0, `(.L_x_63) ;  /* 0x0000000100187547 */ /* 0x000fec000b800000 */
.L_x_64:
[----:B------:R-:W-:Y:S05]  /*35d0*/  NANOSLEEP 0x64 ;  /* 0x000000640000795d */ /* 0x000fea0003800000 */
[----:B------:R-:W-:-:S05]  /*35e0*/  UMOV UR4, 0x10 ;  /* 0x0000001000047882 */ /* 0x000fca0000000000 */
[----:B------:R-:W-:Y:S04]  /*35f0*/  DEPBAR.LE SB2, 0x36 ;  /* 0x0000ad800000791a */ /* 0x000fe80000000000 */
[----:B------:R-:W2:Y:S02]  /*3600*/  UTCATOMSWS.2CTA.FIND_AND_SET.ALIGN UP0, UR4, UR4 ;  /* 0x00000004000475e3 */ /* 0x000ea40008200800 */
[----:B--2---:R-:W-:Y:S01]  /*3610*/  MOV R10, UR4 ;  /* 0x00000004000a7c02 */ /* 0x004fe20008000f00 */
[----:B------:R-:W-:Y:S05]  /*3620*/  BRA.U !UP0, `(.L_x_64) ;  /* 0xfffffffd08e87547 */ /* 0x000fea000b83ffff */
.L_x_63:
[----:B------:R-:W2:Y:S01]  /*3630*/  LDS R6, [UR5+0x10] ;  /* 0x00001005ff067984 */ /* 0x000ea20008000800 */
[----:B------:R-:W-:Y:S01]  /*3640*/  IMAD.U32 R0, RZ, RZ, UR6 ;  /* 0x00000006ff007e24 */ /* 0x000fe2000f8e00ff */
[----:B------:R-:W-:-:S03]  /*3650*/  MOV R4, UR69 ;  /* 0x0000004500047c02 */ /* 0x000fc60008000f00 */
[----:B------:R-:W-:Y:S01]  /*3660*/  VIADD R0, R0, 0x140 ;  /* 0x0000014000007836 */ /* 0x000fe20000000000 */
[----:B--2---:R-:W-:-:S04]  /*3670*/  SHF.L.U32 R6, R6, 0x1f, RZ ;  /* 0x0000001f06067819 */ /* 0x004fc800000006ff */
[----:B------:R-:W2:Y:S02]  /*3680*/  SYNCS.PHASECHK.TRANS64.TRYWAIT P0, [UR5+0x8], R6 ;  /* 0x00000806ff0075a7 */ /* 0x000ea40008001105 */
[----:B--2---:R-:W-:Y:S05]  /*3690*/  @P0 BRA `(.L_x_65) ;  /* 0x0000000000080947 */ /* 0x004fea0003800000 */
[----:B------:R-:W2:Y:S02]  /*36a0*/  SYNCS.PHASECHK.TRANS64.TRYWAIT P0, [UR5+0x8], R6 ;  /* 0x00000806ff0075a7 */ /* 0x000ea40008001105 */
[----:B--2---:R-:W-:Y:S05]  /*36b0*/  @!P0 BRA `(.L_x_66) ;  /* 0x0000005800288947 */ /* 0x004fea0003800000 */
.L_x_65:
[----:B------:R-:W-:Y:S01]  /*36c0*/  PRMT R4, R4, 0x654, R0 ;  /* 0x0000065404047816 */ /* 0x000fe20000000000 */
[----:B------:R-:W-:Y:S01]  /*36d0*/  HFMA2 R0, -RZ, RZ, 0, 5.9604644775390625e-08 ;  /* 0x00000001ff007431 */ /* 0x000fe200000001ff */
[----:B------:R-:W-:Y:S01]  /*36e0*/  UPRMT UR4, UR69, 0x654, UR7 ;  /* 0x0000065445047896 */ /* 0x000fe20008000007 */
[----:B------:R-:W-:Y:S02]  /*36f0*/  IMAD.MOV.U32 R8, RZ, RZ, 0xffff ;  /* 0x0000ffffff087424 */ /* 0x000fe400078e00ff */
[----:B--2---:R-:W-:Y:S02]  /*3700*/  IMAD.MOV.U32 R6, RZ, RZ, 0x4 ;  /* 0x00000004ff067424 */ /* 0x004fe400078e00ff */
[----:B------:R-:W-:Y:S01]  /*3710*/  IMAD.SHL.U32 R9, R10, 0x20, RZ ;  /* 0x000000200a097824 */ /* 0x000fe200078e00ff */
[----:B------:R-:W-:Y:S02]  /*3720*/  MOV R5, UR4 ;  /* 0x0000000400057c02 */ /* 0x000fe40008000f00 */
[-C--:B------:R-:W-:Y:S01]  /*3730*/  SHF.L.U32 R8, R8, R10.reuse, RZ ;  /* 0x0000000a08087219 */ /* 0x080fe200000006ff */
[----:B------:R2:W-:Y:S01]  /*3740*/  SYNCS.ARRIVE.TRANS64.RED RZ, [UR4], R6 ;  /* 0x00000006ffff79a7 */ /* 0x0005e20008000404 */
[----:B------:R-:W-:Y:S01]  /*3750*/  SHF.L.U32 R7, R0, R10, RZ ;  /* 0x0000000a00077219 */ /* 0x000fe200000006ff */
[----:B------:R2:W-:Y:S04]  /*3760*/  STS [UR6+0x140], R9 ;  /* 0x00014009ff007988 */ /* 0x0005e80008000806 */
[----:B------:R2:W-:Y:S04]  /*3770*/  STAS [R4.64], R10 ;  /* 0x0000000a04007dbd */ /* 0x0005e8000c0008ff */
[----:B------:R2:W-:Y:S04]  /*3780*/  ATOMS.OR RZ, [UR5+0x14], R8 ;  /* 0x00001408ffff798c */ /* 0x0005e8000b000005 */
[----:B------:R2:W-:Y:S04]  /*3790*/  ATOMS.OR RZ, [UR5+0x18], R7 ;  /* 0x00001807ffff798c */ /* 0x0005e8000b000005 */
[----:B------:R2:W-:Y:S02]  /*37a0*/  ATOMS.XOR RZ, [UR5+0x10], R0 ;  /* 0x00001000ffff798c */ /* 0x0005e4000b800005 */
.L_x_62:
[----:B-1----:R-:W-:Y:S05]  /*37b0*/  BSYNC B0 ;  /* 0x0000000000007941 */ /* 0x002fea0003800000 */
.L_x_61:
[----:B------:R-:W-:Y:S05]  /*37c0*/  BRA.U UP1, `(.L_x_67) ;  /* 0x00000001016c7547 */ /* 0x000fea000b800000 */
[----:B------:R-:W-:-:S03]  /*37d0*/  UMOV UR4, 0xffffffff ;  /* 0xffffffff00047882 */ /* 0x000fc60000000000 */
[----:B------:R-:W-:Y:S05]  /*37e0*/  BRA.DIV UR4, `(.L_x_68) ;  /* 0x0000005604f47947 */ /* 0x000fea000b800000 */
[----:B------:R-:W-:-:S13]  /*37f0*/  ELECT P0, URZ, PT ;  /* 0x0000000000ff782f */ /* 0x000fda0003800000 */
.L_x_170:
[----:B------:R-:W-:Y:S05]  /*3800*/  @!P0 BRA `(.L_x_67) ;  /* 0x00000000005c8947 */ /* 0x000fea0003800000 */
[----:B--2---:R-:W2:Y:S02]  /*3810*/  LDS R4, [UR5+0x10] ;  /* 0x00001005ff047984 */ /* 0x004ea40008000800 */
[----:B--2---:R-:W-:-:S04]  /*3820*/  SHF.L.U32 R4, R4, 0x1f, RZ ;  /* 0x0000001f04047819 */ /* 0x004fc800000006ff */
[----:B------:R-:W2:Y:S02]  /*3830*/  SYNCS.PHASECHK.TRANS64.TRYWAIT P0, [UR5+0x8], R4 ;  /* 0x00000804ff0075a7 */ /* 0x000ea40008001105 */
[----:B--2---:R-:W-:Y:S05]  /*3840*/  @P0 BRA `(.L_x_69) ;  /* 0x0000000000080947 */ /* 0x004fea0003800000 */
[----:B------:R-:W2:Y:S02]  /*3850*/  SYNCS.PHASECHK.TRANS64.TRYWAIT P0, [UR5+0x8], R4 ;  /* 0x00000804ff0075a7 */ /* 0x000ea40008001105 */
[----:B--2---:R-:W-:Y:S05]  /*3860*/  @!P0 BRA `(.L_x_70) ;  /* 0x0000005400f88947 */ /* 0x004fea0003800000 */
.L_x_69:
[----:B------:R-:W3:Y:S01]  /*3870*/  LDS R6, [UR6+0x140] ;  /* 0x00014006ff067984 */ /* 0x000ee20008000800 */
[----:B--2---:R-:W-:Y:S02]  /*3880*/  HFMA2 R0, -RZ, RZ, 0, 5.9604644775390625e-08 ;  /* 0x00000001ff007431 */ /* 0x004fe400000001ff */
[----:B------:R-:W-:Y:S01]  /*3890*/  IMAD.MOV.U32 R4, RZ, RZ, 0xffff ;  /* 0x0000ffffff047424 */ /* 0x000fe200078e00ff */
[----:B------:R-:W-:Y:S01]  /*38a0*/  UPRMT UR4, UR69, 0x654, UR7 ;  /* 0x0000065445047896 */ /* 0x000fe20008000007 */
[----:B---3--:R-:W-:-:S03]  /*38b0*/  IMAD.SHL.U32 R5, R6, 0x20, RZ ;  /* 0x0000002006057824 */ /* 0x008fc600078e00ff */
[-C--:B------:R-:W-:Y:S02]  /*38c0*/  SHF.L.U32 R4, R4, R6.reuse, RZ ;  /* 0x0000000604047219 */ /* 0x080fe400000006ff */
[----:B------:R-:W-:Y:S01]  /*38d0*/  SHF.L.U32 R6, R0, R6, RZ ;  /* 0x0000000600067219 */ /* 0x000fe200000006ff */
[----:B------:R3:W-:Y:S04]  /*38e0*/  STS [UR6+0x140], R5 ;  /* 0x00014005ff007988 */ /* 0x0007e80008000806 */
[----:B------:R3:W-:Y:S04]  /*38f0*/  ATOMS.OR RZ, [UR5+0x14], R4 ;  /* 0x00001404ffff798c */ /* 0x0007e8000b000005 */
[----:B------:R3:W-:Y:S01]  /*3900*/  ATOMS.OR RZ, [UR5+0x18], R6 ;  /* 0x00001806ffff798c */ /* 0x0007e2000b000005 */
[----:B------:R-:W-:Y:S03]  /*3910*/  SYNCS.ARRIVE.TRANS64.RED.A1T0 RZ, [UR4], RZ ;  /* 0x000000ffffff79a7 */ /* 0x000fe60008100404 */
[----:B------:R3:W-:Y:S01]  /*3920*/  ATOMS.XOR RZ, [UR5+0x10], R0 ;  /* 0x00001000ffff798c */ /* 0x0007e2000b800005 */
[----:B------:R-:W-:Y:S05]  /*3930*/  BRA `(.L_x_67) ;  /* 0x0000000000107947 */ /* 0x000fea0003800000 */
.L_x_60:
[----:B------:R-:W-:Y:S02]  /*3940*/  MOV R0, 0xffffffff ;  /* 0xffffffff00007802 */ /* 0x000fe40000000f00 */
[----:B------:R-:W-:-:S03]  /*3950*/  MOV R4, 0x3980 ;  /* 0x0000398000047802 */ /* 0x000fc60000000f00 */
[----:B------:R2:W-:Y:S04]  /*3960*/  STS [UR6+0x140], R0 ;  /* 0x00014000ff007988 */ /* 0x0005e80008000806 */
[----:B-12--5:R-:W-:Y:S05]  /*3970*/  CALL.REL.NOINC `($__internal_1_$__cuda_sm10x_tcgen05_guardrail_trap_phase_invalid_during_alloc) ;  /* 0x0000005c00cc7944 */ /* 0x026fea0003c00000 */
.L_x_67:
[----:B------:R-:W-:Y:S05]  /*3980*/  WARPSYNC.ALL ;  /* 0x0000000000007948 */ /* 0x000fea0003800000 */
[----:B------:R-:W4:Y:S01]  /*3990*/  S2UR UR4, SR_CgaCtaId ;  /* 0x00000000000479c3 */ /* 0x000f220000008800 */
[----:B------:R-:W-:Y:S01]  /*39a0*/  UMOV UR41, 0x400 ;  /* 0x0000040000297882 */ /* 0x000fe20000000000 */
[----:B------:R-:W-:-:S06]  /*39b0*/  NOP ;  /* 0x0000000000007918 */ /* 0x000fcc0000000000 */
[----:B------:R-:W-:Y:S06]  /*39c0*/  BAR.ARV 0x6, 0xa0 ;  /* 0x0182800000007b1d */ /* 0x000fec0000002000 */
[----:B------:R-:W1:Y:S01]  /*39d0*/  LDCU UR6, c[0x0][0x38c] ;  /* 0x00007180ff0677ac */ /* 0x000e620008000800 */
[----:B------:R-:W-:Y:S01]  /*39e0*/  LOP3.LUT R3, R3, 0xffff, RZ, 0xc0, !PT ;  /* 0x0000ffff03037812 */ /* 0x000fe200078ec0ff */
[----:B--2---:R-:W-:Y:S01]  /*39f0*/  IMAD.MOV.U32 R9, RZ, RZ, 0x1 ;  /* 0x00000001ff097424 */ /* 0x004fe200078e00ff */
[----:B------:R-:W-:Y:S01]  /*3a00*/  LOP3.LUT R2, R2, 0xffff, RZ, 0xc0, !PT ;  /* 0x0000ffff02027812 */ /* 0x000fe200078ec0ff */
[----:B------:R-:W-:Y:S01]  /*3a10*/  IMAD.MOV.U32 R8, RZ, RZ, RZ ;  /* 0x000000ffff087224 */ /* 0x000fe200078e00ff */
[----:B------:R-:W-:Y:S01]  /*3a20*/  R2UR UR43, R3 ;  /* 0x00000000032b72ca */ /* 0x000fe200000e0000 */
[----:B------:R-:W-:Y:S01]  /*3a30*/  UMOV UR47, URZ ;  /* 0x000000ff002f7c82 */ /* 0x000fe20008000000 */
[----:B------:R-:W-:-:S02]  /*3a40*/  R2UR UR65, R2 ;  /* 0x00000000024172ca */ /* 0x000fc400000e0000 */
[----:B------:R-:W-:Y:S01]  /*3a50*/  CS2R R2, SRZ ;  /* 0x0000000000027805 */ /* 0x000fe2000001ff00 */
[----:B------:R-:W-:Y:S01]  /*3a60*/  UMOV UR38, URZ ;  /* 0x000000ff00267c82 */ /* 0x000fe20008000000 */
[----:B----4-:R-:W-:Y:S01]  /*3a70*/  ULEA UR41, UR4, UR41, 0x18 ;  /* 0x0000002904297291 */ /* 0x010fe2000f8ec0ff */
[----:B------:R-:W-:Y:S01]  /*3a80*/  UMOV UR37, URZ ;  /* 0x000000ff00257c82 */ /* 0x000fe20008000000 */
[----:B------:R-:W-:Y:S02]  /*3a90*/  UISETP.NE.AND UP3, UPT, UR68, URZ, UPT ;  /* 0x000000ff4400728c */ /* 0x000fe4000bf65270 */
[----:B------:R-:W-:Y:S02]  /*3aa0*/  UIADD3 UR5, UPT, UPT, UR41, 0x8400, URZ ;  /* 0x0000840029057890 */ /* 0x000fe4000fffe0ff */
[----:B------:R-:W-:-:S03]  /*3ab0*/  UIADD3 UR4, UPT, UPT, UR41, 0x28400, URZ ;  /* 0x0002840029047890 */ /* 0x000fc6000fffe0ff */
[----:B---3--:R-:W2:Y:S01]  /*3ac0*/  LDS R0, [UR41+0x140] ;  /* 0x00014029ff007984 */ /* 0x008ea20008000800 */
[----:B-1----:R-:W-:Y:S02]  /*3ad0*/  UIADD3 UR6, UPT, UPT, UR6, 0x3f, URZ ;  /* 0x0000003f06067890 */ /* 0x002fe4000fffe0ff */
[----:B------:R-:W-:Y:S02]  /*3ae0*/  USHF.R.U32.HI UR5, URZ, 0x4, UR5 ;  /* 0x00000004ff057899 */ /* 0x000fe40008011605 */
[----:B------:R-:W-:Y:S02]  /*3af0*/  USHF.R.S32.HI UR64, URZ, 0x1f, UR6 ;  /* 0x0000001fff407899 */ /* 0x000fe40008011406 */
[----:B------:R-:W-:Y:S02]  /*3b00*/  USHF.R.U32.HI UR4, URZ, 0x4, UR4 ;  /* 0x00000004ff047899 */ /* 0x000fe40008011604 */
[----:B------:R-:W-:Y:S02]  /*3b10*/  ULEA.HI UR64, UR64, UR6, URZ, 0x6 ;  /* 0x0000000640407291 */ /* 0x000fe4000f8f30ff */
[----:B------:R-:W-:-:S02]  /*3b20*/  ULOP3.LUT UR5, UR5, 0x3fff, URZ, 0xc0, !UPT ;  /* 0x00003fff05057892 */ /* 0x000fc4000f8ec0ff */
[----:B------:R-:W-:Y:S02]  /*3b30*/  USHF.R.S32.HI UR64, URZ, 0x6, UR64 ;  /* 0x00000006ff407899 */ /* 0x000fe40008011440 */
[----:B------:R-:W-:Y:S02]  /*3b40*/  ULOP3.LUT UR45, UR4, 0x3fff, URZ, 0xc0, !UPT ;  /* 0x00003fff042d7892 */ /* 0x000fe4000f8ec0ff */
[----:B------:R-:W-:Y:S01]  /*3b50*/  UISETP.LT.AND UP0, UPT, UR64, 0x1, UPT ;  /* 0x000000014000788c */ /* 0x000fe2000bf01270 */
[----:B------:R-:W-:Y:S01]  /*3b60*/  UMOV UR62, 0x0 ;  /* 0x00000000003e7882 */ /* 0x000fe20000000000 */
        /* <DEDUP_REMOVED lines=9> */
[----:B------:R-:W-:-:S02]  /*3c00*/  ULOP3.LUT UR44, UR5, 0x10000, URZ, 0xfc, !UPT ;  /* 0x00010000052c7892 */ /* 0x000fc4000f8efcff */
[----:B------:R-:W-:Y:S02]  /*3c10*/  ULOP3.LUT UR45, UR45, 0x10000, URZ, 0xfc, !UPT ;  /* 0x000100002d2d7892 */ /* 0x000fe4000f8efcff */
[----:B------:R-:W-:Y:S01]  /*3c20*/  USEL UR66, UR64, 0x1, !UP0 ;  /* 0x0000000140427887 */ /* 0x000fe2000c000000 */
[----:B------:R-:W-:Y:S01]  /*3c30*/  UMOV UR52, 0x0 ;  /* 0x0000000000347882 */ /* 0x000fe20000000000 */
[----:B------:R-:W-:Y:S01]  /*3c40*/  UMOV UR53, 0x10100910 ;  /* 0x1010091000357882 */ /* 0x000fe20000000000 */
[----:B------:R-:W-:Y:S01]  /*3c50*/  UMOV UR50, 0x0 ;  /* 0x0000000000327882 */ /* 0x000fe20000000000 */
[----:B------:R-:W-:Y:S01]  /*3c60*/  UMOV UR51, 0x10100910 ;  /* 0x1010091000337882 */ /* 0x000fe20000000000 */
[----:B------:R-:W-:Y:S01]  /*3c70*/  UMOV UR48, 0x0 ;  /* 0x0000000000307882 */ /* 0x000fe20000000000 */
[----:B--2---:R-:W-:Y:S01]  /*3c80*/  R2UR UR67, R0 ;  /* 0x00000000004372ca */ /* 0x004fe200000e0000 */
[----:B------:R-:W-:-:S14]  /*3c90*/  UMOV UR49, 0x10100910 ;  /* 0x1010091000317882 */ /* 0x000fdc0000000000 */
.L_x_78:
[C---:B------:R-:W-:Y:S02]  /*3ca0*/  LEA R0, R8.reuse, UR41, 0x3 ;  /* 0x0000002908007c11 */ /* 0x040fe4000f8e18ff */
[----:B------:R-:W-:Y:S02]  /*3cb0*/  SHF.L.U32 R4, R3, 0x1f, RZ ;  /* 0x0000001f03047819 */ /* 0x000fe400000006ff */
[----:B------:R-:W-:Y:S02]  /*3cc0*/  LEA R5, R8, UR41, 0x4 ;  /* 0x0000002908057c11 */ /* 0x000fe4000f8e20ff */
[----:B------:R-:W1:Y:S02]  /*3cd0*/  SYNCS.PHASECHK.TRANS64.TRYWAIT P0, [R0+URZ+0x90], R4 ;  /* 0x00009004000075a7 */ /* 0x000e6400080011ff */
[----:B-1-3--:R-:W-:Y:S05]  /*3ce0*/  @!P0 BRA `(.L_x_71) ;  /* 0x0000005000f08947 */ /* 0x00afea0003800000 */
.L_x_171:
[----:B-1----:R-:W1:Y:S01]  /*3cf0*/  LDS.128 R4, [R5+0x120] ;  /* 0x0001200005047984 */ /* 0x002e620000000c00 */
[----:B------:R-:W-:Y:S02]  /*3d00*/  VIADD R0, R0, 0xa0 ;  /* 0x000000a000007836 */ /* 0x000fe40000000000 */
[----:B------:R-:W-:Y:S01]  /*3d10*/  VIADD R8, R8, 0x1 ;  /* 0x0000000108087836 */ /* 0x000fe20000000000 */
[----:B------:R-:W-:Y:S01]  /*3d20*/  @!PT LDS RZ, [RZ] ;  /* 0x00000000fffff984 */ /* 0x000fe20000000800 */
[----:B------:R-:W-:Y:S01]  /*3d30*/  @!PT LDS RZ, [RZ] ;  /* 0x00000000fffff984 */ /* 0x000fe20000000800 */
[----:B------:R-:W-:Y:S01]  /*3d40*/  @!PT LDS RZ, [RZ] ;  /* 0x00000000fffff984 */ /* 0x000fe20000000800 */
[----:B------:R-:W-:Y:S01]  /*3d50*/  @!PT LDS RZ, [RZ] ;  /* 0x00000000fffff984 */ /* 0x000fe20000000800 */
[----:B------:R2:W-:Y:S06]  /*3d60*/  MEMBAR.ALL.CTA ;  /* 0x0000000000007992 */ /* 0x0005ec0000008000 */
[----:B--2---:R-:W2:Y:S01]  /*3d70*/  FENCE.VIEW.ASYNC.S ;  /* 0x00000000000073c6 */ /* 0x004ea20000000000 */
[----:B------:R-:W-:-:S04]  /*3d80*/  PRMT R0, RZ, 0x654, R0 ;  /* 0x00000654ff007816 */ /* 0x000fc80000000000 */
[----:B--2---:R2:W-:Y:S01]  /*3d90*/  SYNCS.ARRIVE.TRANS64.RED.A1T0 RZ, [R0+URZ], RZ ;  /* 0x000000ff00ff79a7 */ /* 0x0045e200081004ff */
[----:B-1----:R-:W-:Y:S01]  /*3da0*/  LOP3.LUT P1, RZ, R6, 0x1, RZ, 0xc0, !PT ;  /* 0x0000000106ff7812 */ /* 0x002fe2000782c0ff */
[----:B--2---:R-:W-:-:S12]  /*3db0*/  BRA.U UP3, `(.L_x_72) ;  /* 0x0000000503587547 */ /* 0x004fd8000b800000 */
[----:B------:R-:W1:Y:S01]  /*3dc0*/  LDCU UR4, c[0x0][0x38c] ;  /* 0x00007180ff0477ac */ /* 0x000e620008000800 */
[----:B------:R-:W-:Y:S02]  /*3dd0*/  PLOP3.LUT P2, PT, PT, PT, PT, 0x80, 0x8 ;  /* 0x000000000008781c */ /* 0x000fe40003f4f070 */
[----:B------:R-:W-:Y:S01]  /*3de0*/  SHF.L.U32 R4, R9, 0x1f, RZ ;  /* 0x0000001f09047819 */ /* 0x000fe200000006ff */
[----:B------:R-:W-:Y:S02]  /*3df0*/  ULEA UR46, UR47, UR41, 0x3 ;  /* 0x000000292f2e7291 */ /* 0x000fe4000f8e18ff */
[----:B------:R-:W-:Y:S02]  /*3e00*/  ULEA UR36, UR47, UR67, 0x6 ;  /* 0x000000432f247291 */ /* 0x000fe4000f8e30ff */
[----:B-1----:R-:W-:-:S06]  /*3e10*/  UISETP.GE.AND UP0, UPT, UR4, 0x1, UPT ;  /* 0x000000010400788c */ /* 0x002fcc000bf06270 */
[----:B------:R-:W-:-:S05]  /*3e20*/  PLOP3.LUT P0, PT, PT, PT, UP0, 0x80, 0x8 ;  /* 0x000000000008781c */ /* 0x000fca0003f0f008 */
[----:B------:R-:W-:-:S08]  /*3e30*/  @UP0 ULEA UR4, UR38, UR41, 0x3 ;  /* 0x0000002926040291 */ /* 0x000fd0000f8e18ff */
[----:B------:R-:W-:-:S04]  /*3e40*/  @P0 SHF.L.U32 R0, R2, 0x1f, RZ ;  /* 0x0000001f02000819 */ /* 0x000fc800000006ff */
[----:B------:R1:W2:Y:S01]  /*3e50*/  @P0 SYNCS.PHASECHK.TRANS64.TRYWAIT P2, [UR4], R0 ;  /* 0x00000000ff0005a7 */ /* 0x0002a20008041104 */
[----:B------:R-:W3:Y:S02]  /*3e60*/  SYNCS.PHASECHK.TRANS64.TRYWAIT P0, [UR46+0xd0], R4 ;  /* 0x0000d004ff0075a7 */ /* 0x000ee4000800112e */
[----:B-123--:R-:W-:Y:S05]  /*3e70*/  @!P0 BRA `(.L_x_73) ;  /* 0x0000005000a08947 */ /* 0x00efea0003800000 */
.L_x_173:
[----:B------:R-:W-:Y:S01]  /*3e80*/  UMOV UR42, UR37 ;  /* 0x00000025002a7c82 */ /* 0x000fe20008000000 */
[----:B------:R-:W-:Y:S05]  /*3e90*/  BRA.U !UP0, `(.L_x_74) ;  /* 0x0000000508107547 */ /* 0x000fea000b800000 */
[----:B------:R-:W-:Y:S02]  /*3ea0*/  UIADD3 UR42, UPT, UPT, UR66, UR37, URZ ;  /* 0x00000025422a7290 */ /* 0x000fe4000fffe0ff */
[----:B------:R-:W-:Y:S01]  /*3eb0*/  UPLOP3.LUT UP2, UPT, UPT, UPT, UPT, 0x40, 0x4 ;  /* 0x000000000004789c */ /* 0x000fe20003f4e870 */
[----:B------:R-:W-:Y:S01]  /*3ec0*/  UMOV UR39, UR64 ;  /* 0x0000004000277c82 */ /* 0x000fe20008000000 */
[----:B------:R-:W-:-:S09]  /*3ed0*/  UMOV UR5, UR38 ;  /* 0x0000002600057c82 */ /* 0x000fd20008000000 */
.L_x_77:
[----:B------:R-:W-:Y:S01]  /*3ee0*/  ULEA UR7, UR5, UR41, 0x3 ;  /* 0x0000002905077291 */ /* 0x000fe2000f8e18ff */
[----:B--23--:R-:W-:Y:S11]  /*3ef0*/  @P2 BRA `(.L_x_75) ;  /* 0x00000000000c2947 */ /* 0x00cff60003800000 */
[----:B-1----:R-:W-:Y:S04]  /*3f00*/  SHF.L.U32 R4, R2, 0x1f, RZ ;  /* 0x0000001f02047819 */ /* 0x002fe800000006ff */
[----:B------:R-:W1:Y:S02]  /*3f10*/  SYNCS.PHASECHK.TRANS64.TRYWAIT P0, [UR7], R4 ;  /* 0x00000004ff0075a7 */ /* 0x000e640008001107 */
[----:B-1----:R-:W-:Y:S05]  /*3f20*/  @!P0 BRA `(.L_x_76) ;  /* 0x00000050008c8947 */ /* 0x002fea0003800000 */
.L_x_75:
[----:B------:R-:W-:Y:S01]  /*3f30*/  UISETP.NE.AND UP0, UPT, UR39, 0x1, UPT ;  /* 0x000000012700788c */ /* 0x000fe2000bf05270 */
[----:B------:R-:W-:Y:S01]  /*3f40*/  PLOP3.LUT P2, PT, PT, PT, PT, 0x80, 0x8 ;  /* 0x000000000008781c */ /* 0x000fe20003f4f070 */
[----:B------:R-:W-:Y:S02]  /*3f50*/  UIADD3 UR4, UPT, UPT, UR5, 0x1, URZ ;  /* 0x0000000105047890 */ /* 0x000fe4000fffe0ff */
[----:B------:R-:W-:Y:S02]  /*3f60*/  UIADD3 UR40, UPT, UPT, UR7, 0x20, URZ ;  /* 0x0000002007287890 */ /* 0x000fe4000fffe0ff */
[----:B------:R-:W-:Y:S01]  /*3f70*/  UISETP.NE.AND UP1, UPT, UR4, 0x4, UPT ;  /* 0x000000040400788c */ /* 0x000fe2000bf25270 */
[----:B------:R-:W-:Y:S01]  /*3f80*/  PLOP3.LUT P0, PT, PT, PT, UP0, 0x80, 0x8 ;  /* 0x000000000008781c */ /* 0x000fe20003f0f008 */
[----:B------:R-:W-:Y:S02]  /*3f90*/  UIADD3 UR37, UPT, UPT, UR37, 0x1, URZ ;  /* 0x0000000125257890 */ /* 0x000fe4000fffe0ff */
[----:B------:R-:W-:Y:S02]  /*3fa0*/  USEL UR6, URZ, 0x1, UP1 ;  /* 0x00000001ff067887 */ /* 0x000fe40008800000 */
[----:B------:R-:W-:Y:S02]  /*3fb0*/  USEL UR38, UR4, URZ, UP1 ;  /* 0x000000ff04267287 */ /* 0x000fe40008800000 */
[----:B------:R-:W-:Y:S02]  /*3fc0*/  UIADD3 UR39, UPT, UPT, UR39, -0x1, URZ ;  /* 0xffffffff27277890 */ /* 0x000fe4000fffe0ff */
[----:B------:R-:W-:Y:S01]  /*3fd0*/  @UP0 ULEA UR4, UR38, UR41, 0x3 ;  /* 0x0000002926040291 */ /* 0x000fe2000f8e18ff */
[----:B------:R-:W-:Y:S01]  /*3fe0*/  LOP3.LUT R2, R2, UR6, RZ, 0x3c, !PT ;  /* 0x0000000602027c12 */ /* 0x000fe2000f8e3cff */
[----:B------:R-:W-:Y:S02]  /*3ff0*/  ULEA UR6, UR5, UR45, 0x9 ;  /* 0x0000002d05067291 */ /* 0x000fe4000f8e48ff */
[----:B------:R-:W-:Y:S01]  /*4000*/  UISETP.NE.AND UP0, UPT, UR37, UR42, UPT ;  /* 0x0000002a2500728c */ /* 0x000fe2000bf05270 */
[----:B-1----:R-:W-:Y:S01]  /*4010*/  @P0 SHF.L.U32 R0, R2, 0x1f, RZ ;  /* 0x0000001f02000819 */ /* 0x002fe200000006ff */
[----:B------:R-:W-:Y:S02]  /*4020*/  UIADD3 UR34, UPT, UPT, UR6, 0x2, URZ ;  /* 0x0000000206227890 */ /* 0x000fe4000fffe0ff */
[----:B------:R-:W-:Y:S01]  /*4030*/  UIADD3 UR30, UPT, UPT, UR6, 0x4, URZ ;  /* 0x00000004061e7890 */ /* 0x000fe2000fffe0ff */
[----:B------:R2:W3:Y:S01]  /*4040*/  @P0 SYNCS.PHASECHK.TRANS64.TRYWAIT P2, [UR4], R0 ;  /* 0x00000000ff0005a7 */ /* 0x0004e20008041104 */
[----:B------:R-:W-:Y:S02]  /*4050*/  ULEA UR4, UR5, UR44, 0xb ;  /* 0x0000002c05047291 */ /* 0x000fe4000f8e58ff */
[----:B------:R-:W-:Y:S02]  /*4060*/  UIADD3 UR26, UPT, UPT, UR6, 0x6, URZ ;  /* 0x00000006061a7890 */ /* 0x000fe4000fffe0ff */
        /* <DEDUP_REMOVED lines=10> */
[----:B------:R-:W-:Y:S01]  /*4110*/  UIADD3 UR8, UPT, UPT, UR4, 0x406, URZ ;  /* 0x0000040604087890 */ /* 0x000fe2000fffe0ff */
[----:B------:R-:W-:Y:S01]  /*4120*/  UMOV UR7, 0x40004040 ;  /* 0x4000404000077882 */ /* 0x000fe20000000000 */
[----:B------:R-:W-:Y:S01]  /*4130*/  UMOV UR5, 0x40004040 ;  /* 0x4000404000057882 */ /* 0x000fe20000000000 */
[----:B------:R-:W-:Y:S01]  /*4140*/  UMOV UR35, 0x40004040 ;  /* 0x4000404000237882 */ /* 0x000fe20000000000 */
[----:B------:R1:W-:Y:S01]  /*4150*/  UTCHMMA.2CTA gdesc[UR4], gdesc[UR6], tmem[UR36], tmem[UR62], idesc[UR63], UP2 ;  /* 0x00ff3e06040075ea */ /* 0x0003e20009200024 */
[----:B------:R-:W-:Y:S01]  /*4160*/  UPLOP3.LUT UP2, UPT, UPT, UPT, UPT, 0x80, 0x8 ;  /* 0x000000000008789c */ /* 0x000fe20003f4f070 */
[----:B------:R-:W-:Y:S01]  /*4170*/  UMOV UR33, 0x40004040 ;  /* 0x4000404000217882 */ /* 0x000fe20000000000 */
[----:B------:R-:W-:Y:S01]  /*4180*/  UMOV UR31, 0x40004040 ;  /* 0x40004040001f7882 */ /* 0x000fe20000000000 */
[----:B------:R2:W-:Y:S01]  /*4190*/  UTCHMMA.2CTA gdesc[UR32], gdesc[UR34], tmem[UR36], tmem[UR60], idesc[UR61], UPT ;  /* 0x00ff3c22200075ea */ /* 0x0005e2000ba00024 */
        /* <DEDUP_REMOVED lines=14> */
[----:B------:R-:W-:Y:S01]  /*4280*/  UMOV UR9, 0x40004040 ;  /* 0x4000404000097882 */ /* 0x000fe20000000000 */
[----:B------:R2:W-:Y:S01]  /*4290*/  UTCHMMA.2CTA gdesc[UR12], gdesc[UR14], tmem[UR36], tmem[UR50], idesc[UR51], UPT ;  /* 0x00ff320e0c0075ea */ /* 0x0005e2000ba00024 */
[----:B------:R2:W-:Y:S01]  /*42a0*/  UTCHMMA.2CTA gdesc[UR8], gdesc[UR10], tmem[UR36], tmem[UR48], idesc[UR49], UPT ;  /* 0x00ff300a080075ea */ /* 0x0005e2000ba00024 */
[----:B------:R2:W-:Y:S01]  /*42b0*/  UTCBAR.2CTA.MULTICAST [UR40], URZ, UR43 ;  /* 0x000000ff280073e9 */ /* 0x0005e2000820082b */
[----:B-1----:R-:W-:Y:S01]  /*42c0*/  UMOV UR5, UR38 ;  /* 0x0000002600057c82 */ /* 0x002fe20008000000 */
[----:B------:R-:W-:Y:S05]  /*42d0*/  BRA.U UP0, `(.L_x_77) ;  /* 0xfffffffd00007547 */ /* 0x000fea000b83ffff */
.L_x_74:
[----:B------:R-:W-:Y:S01]  /*42e0*/  UIADD3 UR4, UPT, UPT, UR46, 0xb0, URZ ;  /* 0x000000b02e047890 */ /* 0x000fe2000fffe0ff */
[----:B------:R-:W-:-:S08]  /*42f0*/  UMOV UR37, UR42 ;  /* 0x0000002a00257c82 */ /* 0x000fd00008000000 */
[----:B------:R4:W-:Y:S01]  /*4300*/  UTCBAR.2CTA.MULTICAST [UR4], URZ, UR65 ;  /* 0x000000ff040073e9 */ /* 0x0009e20008200841 */
[----:B------:R-:W-:Y:S02]  /*4310*/  NOP ;  /* 0x0000000000007918 */ /* 0x000fe40000000000 */
.L_x_72:
[----:B----4-:R-:W-:Y:S01]  /*4320*/  UIADD3 UR4, UPT, UPT, UR47, 0x1, URZ ;  /* 0x000000012f047890 */ /* 0x010fe2000fffe0ff */
[----:B------:R-:W-:-:S03]  /*4330*/  ISETP.NE.AND P0, PT, R8, 0x2, PT ;  /* 0x000000020800780c */ /* 0x000fc60003f05270 */
[----:B------:R-:W-:Y:S01]  /*4340*/  UISETP.NE.AND UP0, UPT, UR4, 0x4, UPT ;  /* 0x000000040400788c */ /* 0x000fe2000bf05270 */
[----:B-12---:R-:W-:Y:S02]  /*4350*/  SEL R0, RZ, 0x1, P0 ;  /* 0x00000001ff007807 */ /* 0x006fe40000000000 */
[----:B------:R-:W-:Y:S01]  /*4360*/  SEL R8, R8, RZ, P0 ;  /* 0x000000ff08087207 */ /* 0x000fe20000000000 */
[----:B------:R-:W-:Y:S01]  /*4370*/  USEL UR5, URZ, 0x1, UP0 ;  /* 0x00000001ff057887 */ /* 0x000fe20008000000 */
[----:B------:R-:W-:Y:S01]  /*4380*/  LOP3.LUT R3, R3, R0, RZ, 0x3c, !PT ;  /* 0x0000000003037212 */ /* 0x000fe200078e3cff */
[----:B------:R-:W-:-:S04]  /*4390*/  USEL UR47, UR4, URZ, UP0 ;  /* 0x000000ff042f7287 */ /* 0x000fc80008000000 */
[----:B------:R-:W-:Y:S01]  /*43a0*/  LOP3.LUT R9, R9, UR5, RZ, 0x3c, !PT ;  /* 0x0000000509097c12 */ /* 0x000fe2000f8e3cff */
[----:B------:R-:W-:Y:S07]  /*43b0*/  @P1 BRA `(.L_x_78) ;  /* 0xfffffff800381947 */ /* 0x000fee000383ffff */
[----:B------:R-:W1:Y:S01]  /*43c0*/  S2UR UR8, SR_CgaCtaId ;  /* 0x00000000000879c3 */ /* 0x000e620000008800 */
[----:B------:R-:W-:Y:S01]  /*43d0*/  ELECT P0, URZ, PT ;  /* 0x0000000000ff782f */ /* 0x000fe20003800000 */
[----:B------:R-:W-:Y:S01]  /*43e0*/  HFMA2 R0, -RZ, RZ, 0, 5.9604644775390625e-08 ;  /* 0x00000001ff007431 */ /* 0x000fe200000001ff */
[----:B------:R-:W-:-:S05]  /*43f0*/  UMOV UR4, 0x40 ;  /* 0x0000004000047882 */ /* 0x000fca0000000000 */
[----:B------:R-:W-:Y:S01]  /*4400*/  UVIRTCOUNT.DEALLOC.SMPOOL 0x80 ;  /* 0x000000800000784c */ /* 0x000fe20000000000 */
[----:B------:R-:W-:Y:S02]  /*4410*/  UISETP.NE.AND UP1, UPT, UR68, URZ, UPT ;  /* 0x000000ff4400728c */ /* 0x000fe4000bf25270 */
[----:B-1----:R-:W-:-:S09]  /*4420*/  ULEA UR8, UR8, UR4, 0x18 ;  /* 0x0000000408087291 */ /* 0x002fd2000f8ec0ff */
[----:B------:R1:W-:Y:S01]  /*4430*/  @P0 STS.U8 [UR8+0x1c], R0 ;  /* 0x00001c00ff000988 */ /* 0x0003e20008000008 */
[----:B------:R-:W-:Y:S05]  /*4440*/  BRA.U UP1, `(.L_x_79) ;  /* 0x0000000101a07547 */ /* 0x000fea000b800000 */
[----:B------:R-:W-:Y:S01]  /*4450*/  UIADD3 UR7, UPT, UPT, UR41, 0xd0, URZ ;  /* 0x000000d029077890 */ /* 0x000fe2000fffe0ff */
[----:B------:R-:W-:-:S03]  /*4460*/  SHF.L.U32 R2, R9, 0x1f, RZ ;  /* 0x0000001f09027819 */ /* 0x000fc600000006ff */
[----:B------:R-:W-:-:S09]  /*4470*/  ULEA UR4, UR47, UR7, 0x3 ;  /* 0x000000072f047291 */ /* 0x000fd2000f8e18ff */
[----:B------:R-:W2:Y:S02]  /*4480*/  SYNCS.PHASECHK.TRANS64.TRYWAIT P0, [UR4], R2 ;  /* 0x00000002ff0075a7 */ /* 0x000ea40008001104 */
[----:B--2---:R-:W-:Y:S05]  /*4490*/  @!P0 BRA `(.L_x_80) ;  /* 0x0000004c00488947 */ /* 0x004fea0003800000 */
.L_x_176:
        /* <DEDUP_REMOVED lines=9> */
.L_x_178:
        /* <DEDUP_REMOVED lines=9> */
.L_x_180:
[----:B------:R-:W-:-:S04]  /*45c0*/  UIADD3 UR4, UPT, UPT, UR4, 0x1, URZ ;  /* 0x0000000104047890 */ /* 0x000fc8000fffe0ff */
[----:B------:R-:W-:-:S04]  /*45d0*/  UISETP.NE.AND UP0, UPT, UR4, 0x4, UPT ;  /* 0x000000040400788c */ /* 0x000fc8000bf05270 */
[----:B------:R-:W-:Y:S02]  /*45e0*/  USEL UR5, URZ, 0x1, UP0 ;  /* 0x00000001ff057887 */ /* 0x000fe40008000000 */
[----:B------:R-:W-:-:S04]  /*45f0*/  USEL UR4, UR4, URZ, UP0 ;  /* 0x000000ff04047287 */ /* 0x000fc80008000000 */
[----:B------:R-:W-:Y:S01]  /*4600*/  ULEA UR4, UR4, UR7, 0x3 ;  /* 0x0000000704047291 */ /* 0x000fe2000f8e18ff */
[----:B------:R-:W-:-:S04]  /*4610*/  LOP3.LUT R2, R2, UR5, RZ, 0x3c, !PT ;  /* 0x0000000502027c12 */ /* 0x000fc8000f8e3cff */
[----:B------:R-:W-:Y:S01]  /*4620*/  SHF.L.U32 R2, R2, 0x1f, RZ ;  /* 0x0000001f02027819 */ /* 0x000fe200000006ff */
[----:B-1----:R-:W-:-:S04]  /*4630*/  IMAD.U32 R0, RZ, RZ, UR4 ;  /* 0x00000004ff007e24 */ /* 0x002fc8000f8e00ff */
[----:B------:R1:W2:Y:S03]  /*4640*/  SYNCS.PHASECHK.TRANS64.TRYWAIT P0, [R0+URZ], R2 ;  /* 0x00000002000075a7 */ /* 0x0002a600080011ff */
[----:B--2---:R-:W-:Y:S05]  /*4650*/  @!P0 NANOSLEEP.SYNCS 0x989680 ;  /* 0x009896800000895d */ /* 0x004fea0003900000 */
[----:B------:R-:W2:Y:S02]  /*4660*/  @!P0 SYNCS.PHASECHK.TRANS64 P0, [R0+URZ], R2 ;  /* 0x00000002000085a7 */ /* 0x000ea400080010ff */
[----:B--2---:R-:W-:Y:S05]  /*4670*/  @P0 BRA `(.L_x_83) ;  /* 0x0000000000200947 */ /* 0x004fea0003800000 */
.L_x_84:
[----:B--2---:R2:W4:Y:S02]  /*4680*/  SYNCS.PHASECHK.TRANS64.TRYWAIT P0, [R0+URZ], R2 ;  /* 0x00000002000075a7 */ /* 0x00452400080011ff */
[----:B----4-:R-:W-:Y:S05]  /*4690*/  @!P0 NANOSLEEP.SYNCS 0x989680 ;  /* 0x009896800000895d */ /* 0x010fea0003900000 */
[----:B------:R-:W4:Y:S02]  /*46a0*/  @!P0 SYNCS.PHASECHK.TRANS64 P0, [R0+URZ], R2 ;  /* 0x00000002000085a7 */ /* 0x000f2400080010ff */
[----:B----4-:R-:W-:Y:S05]  /*46b0*/  @!P0 BRA `(.L_x_84) ;  /* 0xfffffffc00f08947 */ /* 0x010fea000383ffff */
[----:B------:R-:W-:Y:S05]  /*46c0*/  BRA `(.L_x_83) ;  /* 0x00000000000c7947 */ /* 0x000fea0003800000 */
.L_x_79:
[----:B------:R-:W-:-:S04]  /*46d0*/  UIADD3 UR4, UPT, UPT, UR41, 0x110, URZ ;  /* 0x0000011029047890 */ /* 0x000fc8000fffe0ff */
[----:B------:R-:W-:-:S09]  /*46e0*/  UPRMT UR4, UR69, 0x654, UR4 ;  /* 0x0000065445047896 */ /* 0x000fd20008000004 */
[----:B------:R-:W-:Y:S03]  /*46f0*/  SYNCS.ARRIVE.TRANS64.RED.A1T0 RZ, [UR4], RZ ;  /* 0x000000ffffff79a7 */ /* 0x000fe60008100404 */
.L_x_83:
[----:B-12---:R-:W-:Y:S01]  /*4700*/  SHF.L.U32 R2, RZ, 0x1f, RZ ;  /* 0x0000001fff027819 */ /* 0x006fe200000006ff */
[----:B------:R-:W-:Y:S01]  /*4710*/  UIADD3 UR4, UPT, UPT, UR41, 0x110, URZ ;  /* 0x0000011029047890 */ /* 0x000fe2000fffe0ff */
[----:B------:R-:W-:Y:S02]  /*4720*/  PLOP3.LUT P0, PT, PT, PT, UP1, 0x80, 0x8 ;  /* 0x000000000008781c */ /* 0x000fe40003f0f018 */
[----:B------:R-:W1:Y:S02]  /*4730*/  SYNCS.PHASECHK.TRANS64.TRYWAIT P1, [UR41+0x110], R2 ;  /* 0x00011002ff0075a7 */ /* 0x000e640008021129 */
[----:B-1----:R-:W-:Y:S09]  /*4740*/  @!P1 BRA `(.L_x_85) ;  /* 0x0000004800e49947 */ /* 0x002ff20003800000 */
.L_x_182:
[----:B------:R-:W-:Y:S01]  /*4750*/  @!UP1 UPRMT UR4, UR69, 0x654, UR4 ;  /* 0x0000065445049896 */ /* 0x000fe20008000004 */
[----:B------:R-:W-:Y:S01]  /*4760*/  UMOV UR5, 0xffff ;  /* 0x0000ffff00057882 */ /* 0x000fe20000000000 */
[----:B------:R-:W-:-:S07]  /*4770*/  UMOV UR6, 0x1 ;  /* 0x0000000100067882 */ /* 0x000fce0000000000 */
[----:B------:R-:W-:Y:S01]  /*4780*/  @!P0 SYNCS.ARRIVE.TRANS64.RED.A1T0 RZ, [UR4], RZ ;  /* 0x000000ffffff89a7 */ /* 0x000fe20008100404 */
[----:B------:R-:W-:Y:S01]  /*4790*/  NOP ;  /* 0x0000000000007918 */ /* 0x000fe20000000000 */
[----:B-1----:R-:W1:Y:S01]  /*47a0*/  LDS R0, [UR8+0x14] ;  /* 0x00001408ff007984 */ /* 0x002e620008000800 */
[----:B------:R-:W-:-:S04]  /*47b0*/  ULOP3.LUT UR4, UR67, 0xffff, URZ, 0xc0, !UPT ;  /* 0x0000ffff43047892 */ /* 0x000fc8000f8ec0ff */
[----:B------:R-:W-:-:S04]  /*47c0*/  USHF.R.U32.HI UR4, URZ, 0x5, UR4 ;  /* 0x00000005ff047899 */ /* 0x000fc80008011604 */
[----:B------:R-:W-:Y:S02]  /*47d0*/  USHF.L.U32 UR5, UR5, UR4, URZ ;  /* 0x0000000405057299 */ /* 0x000fe400080006ff */
[----:B------:R-:W-:-:S04]  /*47e0*/  USHF.L.U32 UR4, UR6, UR4, URZ ;  /* 0x0000000406047299 */ /* 0x000fc800080006ff */
[----:B-1----:R-:W-:-:S04]  /*47f0*/  LOP3.LUT R0, R0, UR5, RZ, 0xc0, !PT ;  /* 0x0000000500007c12 */ /* 0x002fc8000f8ec0ff */
[----:B------:R-:W-:-:S13]  /*4800*/  ISETP.NE.AND P0, PT, R0, UR5, PT ;  /* 0x0000000500007c0c */ /* 0x000fda000bf05270 */
[----:B------:R-:W-:Y:S05]  /*4810*/  @P0 BRA `(.L_x_86) ;  /* 0x0000000000580947 */ /* 0x000fea0003800000 */
[----:B------:R-:W1:Y:S02]  /*4820*/  LDS R0, [UR8+0x18] ;  /* 0x00001808ff007984 */ /* 0x000e640008000800 */
[----:B-1----:R-:W-:-:S04]  /*4830*/  LOP3.LUT R0, R0, UR4, RZ, 0xc0, !PT ;  /* 0x0000000400007c12 */ /* 0x002fc8000f8ec0ff */
[----:B------:R-:W-:-:S13]  /*4840*/  ISETP.NE.AND P0, PT, R0, UR4, PT ;  /* 0x0000000400007c0c */ /* 0x000fda000bf05270 */
[----:B------:R-:W-:Y:S05]  /*4850*/  @P0 BRA `(.L_x_87) ;  /* 0x00000000003c0947 */ /* 0x000fea0003800000 */
[----:B------:R-:W1:Y:S01]  /*4860*/  S2R R2, SR_LANEID ;  /* 0x0000000000027919 */ /* 0x000e620000000000 */
[----:B------:R-:W-:-:S06]  /*4870*/  ULOP3.LUT UR5, URZ, UR5, URZ, 0x33, !UPT ;  /* 0x00000005ff057292 */ /* 0x000fcc000f8e33ff */
[----:B------:R-:W-:-:S04]  /*4880*/  IMAD.U32 R0, RZ, RZ, UR5 ;  /* 0x00000005ff007e24 */ /* 0x000fc8000f8e00ff */
[----:B------:R2:W4:Y:S02]  /*4890*/  REDUX UR7, R0 ;  /* 0x00000000000773c4 */ /* 0x0005240000000000 */
[----:B------:R1:W-:Y:S01]  /*48a0*/  UTCATOMSWS.AND URZ, UR5 ;  /* 0x0000000500ff79e3 */ /* 0x0003e20008000000 */
[----:B--2---:R-:W-:Y:S01]  /*48b0*/  LOP3.LUT R0, RZ, UR4, RZ, 0x33, !PT ;  /* 0x00000004ff007c12 */ /* 0x004fe2000f8e33ff */
[----:B------:R-:W-:Y:S02]  /*48c0*/  VOTEU.ANY UR4, UPT, PT ;  /* 0x0000000000047886 */ /* 0x000fe400038e0100 */
[----:B------:R-:W-:Y:S02]  /*48d0*/  UFLO.U32 UR4, UR4 ;  /* 0x00000004000472bd */ /* 0x000fe400080e0000 */
[----:B------:R-:W2:Y:S04]  /*48e0*/  REDUX UR6, R0 ;  /* 0x00000000000673c4 */ /* 0x000ea80000000000 */
[----:B-1----:R-:W-:-:S02]  /*48f0*/  ISETP.EQ.U32.AND P0, PT, R2, UR4, PT ;  /* 0x0000000402007c0c */ /* 0x002fc4000bf02070 */
[----:B----4-:R-:W-:-:S11]  /*4900*/  MOV R2, UR7 ;  /* 0x0000000700027c02 */ /* 0x010fd60008000f00 */
[----:B------:R1:W-:Y:S01]  /*4910*/  @P0 ATOMS.AND RZ, [UR8+0x14], R2 ;  /* 0x00001402ffff098c */ /* 0x0003e2000a800008 */
[----:B--2---:R-:W-:-:S05]  /*4920*/  IMAD.U32 R0, RZ, RZ, UR6 ;  /* 0x00000006ff007e24 */ /* 0x004fca000f8e00ff */
[----:B------:R1:W-:Y:S01]  /*4930*/  @P0 ATOMS.AND RZ, [UR8+0x18], R0 ;  /* 0x00001800ffff098c */ /* 0x0003e2000a800008 */
[----:B------:R-:W-:Y:S05]  /*4940*/  BRA `(.L_x_88) ;  /* 0x0000000000147947 */ /* 0x000fea0003800000 */
.L_x_87:
[----:B------:R-:W-:Y:S02]  /*4950*/  MOV R2, 0x4970 ;  /* 0x0000497000027802 */ /* 0x000fe40000000f00 */
[----:B---3-5:R-:W-:Y:S05]  /*4960*/  CALL.REL.NOINC `($__internal_0_$__cuda_sm10x_tcgen05_guardrail_trap_col_being_dealloced_not_returned_by_alloc) ;  /* 0x0000004c00c47944 */ /* 0x028fea0003c00000 */
[----:B------:R-:W-:Y:S05]  /*4970*/  BRA `(.L_x_88) ;  /* 0x0000000000087947 */ /* 0x000fea0003800000 */
.L_x_86:
[----:B------:R-:W-:Y:S02]  /*4980*/  MOV R2, 0x49a0 ;  /* 0x000049a000027802 */ /* 0x000fe40000000f00 */
[----:B---3-5:R-:W-:Y:S05]  /*4990*/  CALL.REL.NOINC `($__internal_2_$__cuda_sm10x_tcgen05_guardrail_trap_unallocated_columns_being_dealloced) ;  /* 0x0000004c00d07944 */ /* 0x028fea0003c00000 */
.L_x_88:
[----:B------:R-:W-:Y:S01]  /*49a0*/  NOP ;  /* 0x0000000000007918 */ /* 0x000fe20000000000 */
[----:B------:R-:W-:Y:S05]  /*49b0*/  EXIT ;  /* 0x000000000000794d */ /* 0x000fea0003800000 */
.L_x_59:
[----:B------:R-:W-:-:S09]  /*49c0*/  UISETP.NE.OR UP0, UPT, UR21, 0x3, !UP5 ;  /* 0x000000031500788c */ /* 0x000fd2000ef05670 */
[----:B------:R-:W-:Y:S05]  /*49d0*/  BRA.U UP0, `(.L_x_89) ;  /* 0x0000001100547547 */ /* 0x000fea000b800000 */
[----:B------:R-:W2:Y:S01]  /*49e0*/  LDCU UR31, c[0x0][0x370] ;  /* 0x00006e00ff1f77ac */ /* 0x000ea20008000800 */
[----:B------:R-:W3:Y:S01]  /*49f0*/  LDC.64 R16, c[0x0][0x348] ;  /* 0x0000d200ff107b82 */ /* 0x000ee20000000a00 */
[----:B------:R-:W-:Y:S02]  /*4a00*/  HFMA2 R13, -RZ, RZ, 0, 0 ;  /* 0x00000000ff0d7431 */ /* 0x000fe400000001ff */
[----:B------:R-:W-:Y:S01]  /*4a10*/  IMAD.MOV.U32 R15, RZ, RZ, 0x1 ;  /* 0x00000001ff0f7424 */ /* 0x000fe200078e00ff */
[----:B------:R-:W2:Y:S01]  /*4a20*/  LDCU.128 UR44, c[0x0][0xb10] ;  /* 0x00016200ff2c77ac */ /* 0x000ea20008000c00 */
[----:B------:R-:W-:Y:S01]  /*4a30*/  IMAD.MOV.U32 R14, RZ, RZ, RZ ;  /* 0x000000ffff0e7224 */ /* 0x000fe200078e00ff */
[----:B------:R-:W-:Y:S01]  /*4a40*/  MOV R7, 0x2000 ;  /* 0x0000200000077802 */ /* 0x000fe20000000f00 */
[----:B------:R-:W4:Y:S01]  /*4a50*/  LDCU UR30, c[0x0][0x374] ;  /* 0x00006e80ff1e77ac */ /* 0x000f220008000800 */
[----:B------:R-:W1:Y:S01]  /*4a60*/  LDC.64 R2, c[0x0][0x888] ;  /* 0x00022200ff027b82 */ /* 0x000e620000000a00 */
[----:B------:R-:W4:Y:S01]  /*4a70*/  LDCU UR15, c[0x0][0xb0c] ;  /* 0x00016180ff0f77ac */ /* 0x000f220008000800 */
[----:B------:R-:W3:Y:S06]  /*4a80*/  LDCU UR40, c[0x0][0xb20] ;  /* 0x00016400ff2877ac */ /* 0x000eec0008000800 */
[----:B------:R-:W1:Y:S01]  /*4a90*/  LDC.64 R4, c[0x0][0x890] ;  /* 0x00022400ff047b82 */ /* 0x000e620000000a00 */
[----:B------:R-:W3:Y:S01]  /*4aa0*/  LDCU UR4, c[0x0][0xb30] ;  /* 0x00016600ff0477ac */ /* 0x000ee20008000800 */
[----:B------:R-:W-:Y:S01]  /*4ab0*/  UMOV UR21, 0x400 ;  /* 0x0000040000157882 */ /* 0x000fe20000000000 */
[----:B--2---:R-:W-:-:S02]  /*4ac0*/  UIMAD.WIDE.U32 UR6, UR31, UR44, URZ ;  /* 0x0000002c1f0672a5 */ /* 0x004fc4000f8e00ff */
[----:B----4-:R-:W-:Y:S02]  /*4ad0*/  UIMAD.WIDE.U32 UR8, UR30, UR47, URZ ;  /* 0x0000002f1e0872a5 */ /* 0x010fe4000f8e00ff */
[----:B------:R-:W-:Y:S02]  /*4ae0*/  ULEA UR21, UR52, UR21, 0x18 ;  /* 0x0000001534157291 */ /* 0x000fe4000f8ec0ff */
[----:B------:R-:W-:Y:S02]  /*4af0*/  UPLOP3.LUT UP3, UPT, UPT, UPT, UPT, 0x40, 0x4 ;  /* 0x000000000004789c */ /* 0x000fe40003f6e870 */
[----:B------:R-:W-:Y:S01]  /*4b00*/  UIADD3 UR37, UPT, UPT, UR21, 0x58, URZ ;  /* 0x0000005815257890 */ /* 0x000fe2000fffe0ff */
[----:B------:R-:W-:Y:S01]  /*4b10*/  UMOV UR6, UR7 ;  /* 0x0000000700067c82 */ /* 0x000fe20008000000 */
[----:B------:R-:W-:Y:S01]  /*4b20*/  UMOV UR38, UR9 ;  /* 0x0000000900267c82 */ /* 0x000fe20008000000 */
[----:B------:R-:W-:Y:S02]  /*4b30*/  UISETP.GE.AND UP0, UPT, UR42, 0x1, UPT ;  /* 0x000000012a00788c */ /* 0x000fe4000bf06270 */
[----:B------:R-:W-:Y:S01]  /*4b40*/  UISETP.NE.AND UP4, UPT, UR42, 0x1, UPT ;  /* 0x000000012a00788c */ /* 0x000fe2000bf85270 */
[----:B------:R-:W2:Y:S01]  /*4b50*/  LDCU.64 UR22, c[0x0][0xb28] ;  /* 0x00016500ff1677ac */ /* 0x000ea20008000a00 */
[----:B------:R-:W-:-:S02]  /*4b60*/  UISETP.NE.AND UP6, UPT, UR15, 0x1, UPT ;  /* 0x000000010f00788c */ /* 0x000fc4000bfc5270 */
[----:B------:R-:W-:Y:S02]  /*4b70*/  UISETP.NE.AND UP5, UPT, UR46, 0x1, UPT ;  /* 0x000000012e00788c */ /* 0x000fe4000bfa5270 */
[----:B------:R-:W-:Y:S02]  /*4b80*/  UIADD3 UR33, UPT, UPT, UR21, 0x40, URZ ;  /* 0x0000004015217890 */ /* 0x000fe4000fffe0ff */
[----:B------:R-:W-:Y:S02]  /*4b90*/  UIADD3 UR25, UPT, UPT, UR21, 0x48, URZ ;  /* 0x0000004815197890 */ /* 0x000fe4000fffe0ff */
[----:B------:R-:W-:Y:S02]  /*4ba0*/  UIADD3 UR17, UPT, UPT, UR21, 0x50, URZ ;  /* 0x0000005015117890 */ /* 0x000fe4000fffe0ff */
[----:B------:R-:W-:Y:S02]  /*4bb0*/  UPRMT UR37, UR52, 0x654, UR37 ;  /* 0x0000065434257896 */ /* 0x000fe40008000025 */
[----:B------:R-:W-:-:S02]  /*4bc0*/  USHF.R.U32.HI UR39, URZ, UR45, UR6 ;  /* 0x0000002dff277299 */ /* 0x000fc40008011606 */
[----:B---3--:R-:W-:Y:S02]  /*4bd0*/  USHF.R.U32.HI UR38, URZ, UR40, UR38 ;  /* 0x00000028ff267299 */ /* 0x008fe40008011626 */
[----:B------:R-:W-:-:S11]  /*4be0*/  UISETP.NE.AND UP2, UPT, UR4, 0x1, UPT ;  /* 0x000000010400788c */ /* 0x000fd6000bf45270 */
.L_x_100:
[C---:B------:R-:W-:Y:S02]  /*4bf0*/  LEA R12, R14.reuse, UR21, 0x3 ;  /* 0x000000150e0c7c11 */ /* 0x040fe4000f8e18ff */
[----:B------:R-:W-:Y:S02]  /*4c00*/  SHF.L.U32 R0, R13, 0x1f, RZ ;  /* 0x0000001f0d007819 */ /* 0x000fe400000006ff */
[----:B------:R-:W-:Y:S02]  /*4c10*/  LEA R8, R14, UR21, 0x4 ;  /* 0x000000150e087c11 */ /* 0x000fe4000f8e20ff */
[----:B---3--:R-:W3:Y:S02]  /*4c20*/  SYNCS.PHASECHK.TRANS64.TRYWAIT P0, [R12+URZ+0x90], R0 ;  /* 0x000090000c0075a7 */ /* 0x008ee400080011ff */
[----:B---3--:R-:W-:Y:S05]  /*4c30*/  @!P0 BRA `(.L_x_90) ;  /* 0x0000004400c08947 */ /* 0x008fea0003800000 */
.L_x_183:
        /* <DEDUP_REMOVED lines=8> */
[----:B----4-:R-:W-:Y:S11]  /*4cc0*/  LOP3.LUT P0, RZ, R10, 0x1, RZ, 0xc0, !PT ;  /* 0x000000010aff7812 */ /* 0x010ff6000780c0ff */
[----:B------:R-:W-:Y:S02]  /*4cd0*/  @!UPT UIADD3 URZ, UPT, UPT, URZ, URZ, URZ ;  /* 0x000000fffffff290 */ /* 0x000fe4000fffe0ff */
[----:B-1----:R-:W-:Y:S01]  /*4ce0*/  VOTEU.ANY UP1, P0 ;  /* 0x0000000000ff7886 */ /* 0x002fe20000020100 */
[----:B------:R-:W-:Y:S11]  /*4cf0*/  PLOP3.LUT P0, PT, PT, PT, UP1, 0x80, 0x8 ;  /* 0x000000000008781c */ /* 0x000ff60003f0f018 */
[----:B------:R-:W-:Y:S02]  /*4d00*/  @!UPT UIADD3 URZ, UPT, UPT, URZ, URZ, URZ ;  /* 0x000000fffffff290 */ /* 0x000fe4000fffe0ff */
[----:B---3--:R-:W-:Y:S02]  /*4d10*/  @P0 SHF.R.U32.HI R0, RZ, 0x10, R9 ;  /* 0x00000010ff000819 */ /* 0x008fe40000011609 */
[----:B------:R-:W-:Y:S02]  /*4d20*/  @P0 MOV R6, R8 ;  /* 0x0000000800060202 */ /* 0x000fe40000000f00 */
[----:B------:R-:W-:Y:S01]  /*4d30*/  @P0 R2UR UR4, R0 ;  /* 0x00000000000402ca */ /* 0x000fe200000e0000 */
[----:B------:R-:W-:Y:S01]  /*4d40*/  VIADD R0, R12, 0xa0 ;  /* 0x000000a00c007836 */ /* 0x000fe20000000000 */
[----:B------:R-:W-:Y:S02]  /*4d50*/  @P0 LOP3.LUT R8, R9, 0xffff, RZ, 0xc0, !PT ;  /* 0x0000ffff09080812 */ /* 0x000fe400078ec0ff */
[----:B------:R-:W-:Y:S02]  /*4d60*/  @P0 R2UR UR6, R6 ;  /* 0x00000000060602ca */ /* 0x000fe400000e0000 */
[----:B------:R-:W-:Y:S02]  /*4d70*/  PRMT R0, RZ, 0x654, R0 ;  /* 0x00000654ff007816 */ /* 0x000fe40000000000 */
[----:B------:R-:W-:Y:S02]  /*4d80*/  @P0 R2UR UR5, R8 ;  /* 0x00000000080502ca */ /* 0x000fe400000e0000 */
[----:B------:R1:W-:Y:S03]  /*4d90*/  SYNCS.ARRIVE.TRANS64.RED.A1T0 RZ, [R0+URZ], RZ ;  /* 0x000000ff00ff79a7 */ /* 0x0003e600081004ff */
[----:B------:R-:W-:Y:S04]  /*4da0*/  @UP1 UMOV UR29, UR4 ;  /* 0x00000004001d1c82 */ /* 0x000fe80008000000 */
[----:B------:R-:W-:Y:S04]  /*4db0*/  @UP1 UMOV UR14, UR6 ;  /* 0x00000006000e1c82 */ /* 0x000fe80008000000 */
[----:B------:R-:W-:Y:S01]  /*4dc0*/  @UP1 UMOV UR13, UR5 ;  /* 0x00000005000d1c82 */ /* 0x000fe20008000000 */
[----:B------:R-:W-:Y:S05]  /*4dd0*/  BRA.U !UP0, `(.L_x_91) ;  /* 0x0000000108a47547 */ /* 0x000fea000b800000 */
[----:B------:R-:W-:Y:S02]  /*4de0*/  UIMAD.WIDE.U32 UR18, UR13, UR47, URZ ;  /* 0x0000002f0d1272a5 */ /* 0x000fe4000f8e00ff */
[----:B------:R-:W-:Y:S02]  /*4df0*/  UIMAD.WIDE.U32 UR26, UR14, UR44, URZ ;  /* 0x0000002c0e1a72a5 */ /* 0x000fe4000f8e00ff */
[----:B------:R-:W-:Y:S02]  /*4e00*/  USEL UR4, UR30, UR38, !UP5 ;  /* 0x000000261e047287 */ /* 0x000fe4000e800000 */
[----:B------:R-:W-:Y:S02]  /*4e10*/  USEL UR7, UR31, UR39, !UP6 ;  /* 0x000000271f077287 */ /* 0x000fe4000f000000 */
[----:B--2---:R-:W-:Y:S02]  /*4e20*/  UIMAD.WIDE.U32 UR8, UR4, UR22, URZ ;  /* 0x00000016040872a5 */ /* 0x004fe4000f8e00ff */
[----:B------:R-:W-:Y:S01]  /*4e30*/  UIMAD.WIDE.U32 UR10, UR7, UR22, URZ ;  /* 0x00000016070a72a5 */ /* 0x000fe2000f8e00ff */
[----:B------:R-:W-:Y:S02]  /*4e40*/  UMOV UR5, UR19 ;  /* 0x0000001300057c82 */ /* 0x000fe40008000000 */
[----:B------:R-:W-:Y:S03]  /*4e50*/  USHF.R.U32.HI UR6, URZ, UR40, UR5 ;  /* 0x00000028ff067299 */ /* 0x000fe60008011605 */
[----:B------:R-:W-:Y:S01]  /*4e60*/  UMOV UR5, UR27 ;  /* 0x0000001b00057c82 */ /* 0x000fe20008000000 */
[----:B------:R-:W-:Y:S02]  /*4e70*/  USEL UR6, UR13, UR6, !UP5 ;  /* 0x000000060d067287 */ /* 0x000fe4000e800000 */
[----:B------:R-:W-:Y:S03]  /*4e80*/  USHF.R.U32.HI UR12, URZ, UR45, UR5 ;  /* 0x0000002dff0c7299 */ /* 0x000fe60008011605 */
[----:B------:R-:W-:Y:S02]  /*4e90*/  UMOV UR5, UR9 ;  /* 0x0000000900057c82 */ /* 0x000fe40008000000 */
[----:B------:R-:W-:Y:S03]  /*4ea0*/  @UP4 USHF.R.U32.HI UR4, URZ, UR23, UR5 ;  /* 0x00000017ff044299 */ /* 0x000fe60008011605 */
[----:B------:R-:W-:Y:S01]  /*4eb0*/  UMOV UR5, UR11 ;  /* 0x0000000b00057c82 */ /* 0x000fe20008000000 */
[----:B------:R-:W-:Y:S02]  /*4ec0*/  UIMAD UR4, UR42, UR4, URZ ;  /* 0x000000042a0472a4 */ /* 0x000fe4000f8e02ff */
[----:B------:R-:W-:Y:S02]  /*4ed0*/  @UP4 USHF.R.U32.HI UR7, URZ, UR23, UR5 ;  /* 0x00000017ff074299 */ /* 0x000fe40008011605 */
[----:B------:R-:W-:Y:S02]  /*4ee0*/  UIMAD.WIDE.U32 UR10, UR6, UR22, URZ ;  /* 0x00000016060a72a5 */ /* 0x000fe4000f8e00ff */
[----:B------:R-:W-:Y:S02]  /*4ef0*/  USEL UR5, UR14, UR12, !UP6 ;  /* 0x0000000c0e057287 */ /* 0x000fe4000f000000 */
[----:B------:R-:W-:Y:S02]  /*4f00*/  UIMAD UR8, UR42, UR7, URZ ;  /* 0x000000072a0872a4 */ /* 0x000fe4000f8e02ff */
[----:B------:R-:W-:Y:S03]  /*4f10*/  UISETP.GE.AND UP0, UPT, UR6, UR4, UPT ;  /* 0x000000040600728c */ /* 0x000fe6000bf06270 */
[----:B------:R-:W-:Y:S01]  /*4f20*/  UMOV UR4, UR11 ;  /* 0x0000000b00047c82 */ /* 0x000fe20008000000 */
[----:B------:R-:W-:Y:S02]  /*4f30*/  UISETP.GE.OR UP0, UPT, UR5, UR8, UP0 ;  /* 0x000000080500728c */ /* 0x000fe40008706670 */
[----:B------:R-:W-:Y:S02]  /*4f40*/  USHF.R.U32.HI UR4, URZ, UR23, UR4 ;  /* 0x00000017ff047299 */ /* 0x000fe40008011604 */
[----:B------:R-:W-:Y:S02]  /*4f50*/  UIMAD.WIDE.U32 UR8, UR5, UR22, URZ ;  /* 0x00000016050872a5 */ /* 0x000fe4000f8e00ff */
[----:B------:R-:W-:Y:S04]  /*4f60*/  USEL UR10, UR6, UR4, !UP4 ;  /* 0x00000004060a7287 */ /* 0x000fe8000e000000 */
[----:B------:R-:W-:Y:S01]  /*4f70*/  UIADD3 UR11, UPT, UPT, -UR10, URZ, URZ ;  /* 0x000000ff0a0b7290 */ /* 0x000fe2000fffe1ff */
[----:B------:R-:W-:Y:S02]  /*4f80*/  @!UP0 UMOV UR4, UR9 ;  /* 0x0000000900048c82 */ /* 0x000fe40008000000 */
[----:B------:R-:W-:Y:S02]  /*4f90*/  @!UP0 USHF.R.U32.HI UR4, URZ, UR23, UR4 ;  /* 0x00000017ff048299 */ /* 0x000fe40008011604 */
[----:B------:R-:W-:Y:S02]  /*4fa0*/  UIMAD UR8, UR42, UR11, UR6 ;  /* 0x0000000b2a0872a4 */ /* 0x000fe4000f8e0206 */
[----:B------:R-:W-:Y:S04]  /*4fb0*/  @!UP0 USEL UR4, UR5, UR4, !UP4 ;  /* 0x0000000405048287 */ /* 0x000fe8000e000000 */
[----:B------:R-:W-:Y:S02]  /*4fc0*/  @!UP0 UIMAD UR8, UR7, UR8, UR4 ;  /* 0x00000008070882a4 */ /* 0x000fe4000f8e0204 */
[----:B------:R-:W-:Y:S02]  /*4fd0*/  @!UP0 UIADD3 UR9, UPT, UPT, UR10, -UR4, URZ ;  /* 0x800000040a098290 */ /* 0x000fe4000fffe0ff */
[----:B------:R-:W-:Y:S02]  /*4fe0*/  UIADD3 UR4, UPT, UPT, -UR5, URZ, URZ ;  /* 0x000000ff05047290 */ /* 0x000fe4000fffe1ff */
[----:B------:R-:W-:Y:S02]  /*4ff0*/  UIADD3 UR7, UPT, UPT, -UR6, URZ, URZ ;  /* 0x000000ff06077290 */ /* 0x000fe4000fffe1ff */
[----:B------:R-:W-:Y:S02]  /*5000*/  @!UP0 UIMAD UR6, UR9, UR42, UR5 ;  /* 0x0000002a090682a4 */ /* 0x000fe4000f8e0205 */
[----:B------:R-:W-:Y:S02]  /*5010*/  UIMAD UR14, UR15, UR4, UR14 ;  /* 0x000000040f0e72a4 */ /* 0x000fe4000f8e020e */
[----:B------:R-:W-:Y:S01]  /*5020*/  UIMAD UR13, UR46, UR7, UR13 ;  /* 0x000000072e0d72a4 */ /* 0x000fe2000f8e020d */
[----:B------:R-:W-:Y:S02]  /*5030*/  @!UP0 UMOV UR5, UR8 ;  /* 0x0000000800058c82 */ /* 0x000fe40008000000 */
[----:B------:R-:W-:Y:S02]  /*5040*/  UIMAD UR14, UR5, UR15, UR14 ;  /* 0x0000000f050e72a4 */ /* 0x000fe4000f8e020e */
[----:B------:R-:W-:Y:S11]  /*5050*/  UIMAD UR13, UR6, UR46, UR13 ;  /* 0x0000002e060d72a4 */ /* 0x000ff6000f8e020d */
[----:B------:R-:W-:Y:S01]  /*5060*/  @!UPT UIADD3 URZ, UPT, UPT, URZ, URZ, URZ ;  /* 0x000000fffffff290 */ /* 0x000fe2000fffe0ff */
.L_x_91:
[----:B------:R-:W3:Y:S01]  /*5070*/  @!UP2 LDCU.128 UR8, c[0x0][0xb10] ;  /* 0x00016200ff08a7ac */ /* 0x000ee20008000c00 */
[C---:B------:R-:W-:Y:S02]  /*5080*/  ISETP.NE.U32.AND P1, PT, R4.reuse, RZ, PT ;  /* 0x000000ff0400720c */ /* 0x040fe40003f25070 */
[----:B------:R-:W-:Y:S02]  /*5090*/  ISETP.NE.U32.AND P0, PT, R4, RZ, PT ;  /* 0x000000ff0400720c */ /* 0x000fe40003f05070 */
[C---:B------:R-:W-:Y:S02]  /*50a0*/  ISETP.NE.AND.EX P1, PT, R5.reuse, RZ, PT, P1 ;  /* 0x000000ff0500720c */ /* 0x040fe40003f25310 */
[----:B------:R-:W-:Y:S01]  /*50b0*/  ISETP.NE.AND.EX P0, PT, R5, RZ, PT, P0 ;  /* 0x000000ff0500720c */ /* 0x000fe20003f05300 */
[----:B------:R-:W4:Y:S01]  /*50c0*/  @!UP2 LDCU UR5, c[0x0][0xb0c] ;  /* 0x00016180ff05a7ac */ /* 0x000f220008000800 */
[----:B------:R-:W-:Y:S01]  /*50d0*/  SHF.L.U32 R9, R15, 0x1f, RZ ;  /* 0x0000001f0f097819 */ /* 0x000fe200000006ff */
[----:B------:R-:W-:Y:S02]  /*50e0*/  USHF.L.U32 UR35, UR16, 0x7, URZ ;  /* 0x0000000710237899 */ /* 0x000fe400080006ff */
[----:B------:R-:W-:Y:S02]  /*50f0*/  USHF.L.U32 UR34, UR20, 0x6, URZ ;  /* 0x0000000614227899 */ /* 0x000fe400080006ff */
[----:B---3--:R-:W-:Y:S07]  /*5100*/  UIMAD.WIDE.U32 UR6, UR14, UR8, URZ ;  /* 0x000000080e0672a5 */ /* 0x008fee000f8e00ff */
[----:B------:R-:W-:Y:S01]  /*5110*/  @!UP2 UMOV UR4, UR7 ;  /* 0x000000070004ac82 */ /* 0x000fe20008000000 */
[----:B----4-:R-:W-:Y:S02]  /*5120*/  @!UP2 UISETP.NE.AND UP0, UPT, UR5, 0x1, UPT ;  /* 0x000000010500a88c */ /* 0x010fe4000bf05270 */
[----:B------:R-:W-:Y:S02]  /*5130*/  @!UP2 USHF.R.U32.HI UR4, URZ, UR9, UR4 ;  /* 0x00000009ff04a299 */ /* 0x000fe40008011604 */
[----:B------:R-:W-:Y:S02]  /*5140*/  UIMAD.WIDE.U32 UR6, UR13, UR11, URZ ;  /* 0x0000000b0d0672a5 */ /* 0x000fe4000f8e00ff */
[----:B------:R-:W-:Y:S02]  /*5150*/  @!UP2 USEL UR8, UR14, UR4, !UP0 ;  /* 0x000000040e08a287 */ /* 0x000fe4000c000000 */
[----:B------:R-:W-:Y:S03]  /*5160*/  @!UP2 UISETP.NE.AND UP0, UPT, UR10, 0x1, UPT ;  /* 0x000000010a00a88c */ /* 0x000fe6000bf05270 */
[----:B------:R-:W-:Y:S02]  /*5170*/  @!UP2 UMOV UR6, UR7 ;  /* 0x000000070006ac82 */ /* 0x000fe40008000000 */
[----:B------:R-:W3:Y:S02]  /*5180*/  @!UP2 LDCU UR4, c[0x0][0xb20] ;  /* 0x00016400ff04a7ac */ /* 0x000ee40008000800 */
[----:B---3--:R-:W-:Y:S04]  /*5190*/  @!UP2 USHF.R.U32.HI UR6, URZ, UR4, UR6 ;  /* 0x00000004ff06a299 */ /* 0x008fe80008011606 */
[----:B------:R-:W-:Y:S04]  /*51a0*/  @!UP2 USEL UR6, UR13, UR6, !UP0 ;  /* 0x000000060d06a287 */ /* 0x000fe8000c000000 */
[----:B------:R-:W-:Y:S02]  /*51b0*/  @!UP2 UIADD3 UR4, UPT, UPT, -UR8, UR6, URZ ;  /* 0x000000060804a290 */ /* 0x000fe4000fffe1ff */
[----:B------:R-:W-:Y:S02]  /*51c0*/  @!UP2 UIADD3 UR6, UPT, UPT, UR8, -UR6, URZ ;  /* 0x800000060806a290 */ /* 0x000fe4000fffe0ff */
[----:B------:R-:W-:Y:S02]  /*51d0*/  @!UP2 UIMAD UR14, UR4, UR5, UR14 ;  /* 0x00000005040ea2a4 */ /* 0x000fe4000f8e020e */
[----:B------:R-:W-:Y:S01]  /*51e0*/  @!UP2 UIMAD UR13, UR6, UR10, UR13 ;  /* 0x0000000a060da2a4 */ /* 0x000fe2000f8e020d */
[----:B------:R-:W-:Y:S11]  /*51f0*/  BRA.U UP3, `(.L_x_92) ;  /* 0x0000000103107547 */ /* 0x000ff6000b800000 */
[----:B------:R-:W-:Y:S04]  /*5200*/  MOV R6, UR41 ;  /* 0x0000002900067c02 */ /* 0x000fe80008000f00 */
[----:B------:R-:W-:Y:S04]  /*5210*/  SHF.L.U32 R6, R6, 0x1f, RZ ;  /* 0x0000001f06067819 */ /* 0x000fe800000006ff */
[----:B------:R-:W3:Y:S02]  /*5220*/  SYNCS.PHASECHK.TRANS64.TRYWAIT P2, [UR21+0x88], R6 ;  /* 0x00008806ff0075a7 */ /* 0x000ee40008041115 */
[----:B---3--:R-:W-:Y:S05]  /*5230*/  @!P2 BRA `(.L_x_93) ;  /* 0x000000400054a947 */ /* 0x008fea0003800000 */
.L_x_92:
[----:B------:R-:W-:Y:S05]  /*5240*/  @!P1 BRA `(.L_x_94) ;  /* 0x0000000000309947 */ /* 0x000fea0003800000 */
[----:B------:R-:W-:Y:S01]  /*5250*/  ISETP.NE.U32.AND P1, PT, R2, RZ, PT ;  /* 0x000000ff0200720c */ /* 0x000fe20003f25070 */
[----:B------:R-:W3:Y:S01]  /*5260*/  LDCU.64 UR4, c[0x0][0x358] ;  /* 0x00006b00ff0477ac */ /* 0x000ee20008000a00 */
[----:B------:R-:W-:Y:S02]  /*5270*/  IMAD.MOV.U32 R26, RZ, RZ, 0x1 ;  /* 0x00000001ff1a7424 */ /* 0x000fe400078e00ff */
[----:B------:R-:W-:Y:S11]  /*5280*/  ISETP.NE.AND.EX P1, PT, R3, RZ, PT, P1 ;  /* 0x000000ff0300720c */ /* 0x000ff60003f25310 */
[----:B------:R-:W-:Y:S02]  /*5290*/  @!UPT UIADD3 URZ, UPT, UPT, URZ, URZ, URZ ;  /* 0x000000fffffff290 */ /* 0x000fe4000fffe0ff */
[----:B------:R-:W4:Y:S01]  /*52a0*/  @P1 LDC.64 R10, c[0x0][0x888] ;  /* 0x00022200ff0a1b82 */ /* 0x000f220000000a00 */
[----:B-1----:R-:W-:Y:S04]  /*52b0*/  @P1 IMAD R0, R4, UR36, RZ ;  /* 0x0000002404001c24 */ /* 0x002fe8000f8e02ff */
[----:B----4-:R-:W-:Y:S04]  /*52c0*/  @P1 IMAD.WIDE R10, R0, 0x4, R10 ;  /* 0x00000004000a1825 */ /* 0x010fe800078e020a */
[----:B------:R-:W-:Y:S01]  /*52d0*/  HFMA2 R0, -RZ, RZ, 0, 5.9604644775390625e-08 ;  /* 0x00000001ff007431 */ /* 0x000fe200000001ff */
[----:B---3-5:R3:W5:Y:S04]  /*52e0*/  @P1 LDG.E R27, desc[UR4][R10.64] ;  /* 0x000000040a1b1981 */ /* 0x028768000c1e1900 */
[----:B------:R-:W-:Y:S01]  /*52f0*/  @!P1 PRMT R26, R0, 0x7610, R26 ;  /* 0x00007610001a9816 */ /* 0x000fe2000000001a */
[----:B---3--:R-:W4:Y:S06]  /*5300*/  @!P1 LDC R27, c[0x0][0x880] ;  /* 0x00022000ff1b9b82 */ /* 0x008f2c0000000800 */
.L_x_94:
[----:B----45:R-:W-:Y:S01]  /*5310*/  @!P0 FSETP.EQ.AND P1, PT, R27, RZ, PT ;  /* 0x000000ff1b00820b */ /* 0x030fe20003f22000 */
[----:B------:R-:W-:Y:S01]  /*5320*/  @!UPT UIADD3 URZ, UPT, UPT, URZ, URZ, URZ ;  /* 0x000000fffffff290 */ /* 0x000fe2000fffe0ff */
[----:B------:R-:W-:Y:S11]  /*5330*/  @!P0 BRA `(.L_x_95) ;  /* 0x0000000000188947 */ /* 0x000ff60003800000 */
[----:B------:R-:W-:Y:S02]  /*5340*/  LOP3.LUT P0, RZ, R26, 0xff, RZ, 0xc0, !PT ;  /* 0x000000ff1aff7812 */ /* 0x000fe4000780c0ff */
[----:B------:R-:W-:Y:S04]  /*5350*/  ISETP.NE.U32.AND P1, PT, R2, RZ, PT ;  /* 0x000000ff0200720c */ /* 0x000fe80003f25070 */
[----:B------:R-:W-:Y:S04]  /*5360*/  ISETP.NE.AND.EX P1, PT, R3, RZ, PT, P1 ;  /* 0x000000ff0300720c */ /* 0x000fe80003f25310 */
[----:B------:R-:W-:Y:S03]  /*5370*/  PLOP3.LUT P1, PT, P1, PT, PT, 0x8, 0x80 ;  /* 0x000000000080781c */ /* 0x000fe60000f2e170 */
[----:B------:R-:W-:Y:S11]  /*5380*/  @P0 FSETP.EQ.AND P1, PT, R27, RZ, PT ;  /* 0x000000ff1b00020b */ /* 0x000ff60003f22000 */
[----:B------:R-:W-:Y:S02]  /*5390*/  @!UPT UIADD3 URZ, UPT, UPT, URZ, URZ, URZ ;  /* 0x000000fffffff290 */ /* 0x000fe4000fffe0ff */
.L_x_95:
[----:B------:R-:W3:Y:S01]  /*53a0*/  SYNCS.PHASECHK.TRANS64.TRYWAIT P2, [UR21+0x60], R9 ;  /* 0x00006009ff0075a7 */ /* 0x000ee20008041115 */
[----:B------:R-:W-:Y:S04]  /*53b0*/  ELECT P0, URZ, PT ;  /* 0x0000000000ff782f */ /* 0x000fe80003800000 */
[----:B------:R-:W-:Y:S11]  /*53c0*/  PLOP3.LUT P1, PT, P1, P0, PT, 0xf2, 0x2f ;  /* 0x00000000002f781c */ /* 0x000ff60000f21e72 */
[----:B------:R-:W-:Y:S02]  /*53d0*/  @!UPT UIADD3 URZ, UPT, UPT, URZ, URZ, URZ ;  /* 0x000000fffffff290 */ /* 0x000fe4000fffe0ff */
[----:B------:R-:W-:Y:S05]  /*53e0*/  @!P1 IADD3 R8, P0, PT, R16, 0x580, RZ ;  /* 0x0000058010089810 */ /* 0x000fea0007f1e0ff */
[----:B-1----:R-:W-:Y:S01]  /*53f0*/  @!P1 IMAD.X R6, RZ, RZ, R17, P0 ;  /* 0x000000ffff069224 */ /* 0x002fe200000e0611 */
[----:B---3--:R-:W-:Y:S07]  /*5400*/  @!P2 BRA `(.L_x_96) ;  /* 0x0000003c00f8a947 */ /* 0x008fee0003800000 */
.L_x_186:
[----:B------:R-:W-:Y:S01]  /*5410*/  @!P1 R2UR UR5, R8 ;  /* 0x00000000080592ca */ /* 0x000fe200000e0000 */
[----:B------:R-:W-:Y:S01]  /*5420*/  VOTEU.ALL UP0, P1 ;  /* 0x0000000000ff7886 */ /* 0x000fe20000800000 */
[----:B------:R-:W-:Y:S01]  /*5430*/  @!P1 R2UR UR4, R6 ;  /* 0x00000000060492ca */ /* 0x000fe200000e0000 */
[----:B-1----:R-:W-:Y:S01]  /*5440*/  @!P1 IMAD.MOV.U32 R0, RZ, RZ, 0x2000 ;  /* 0x00002000ff009424 */ /* 0x002fe200078e00ff */
[----:B------:R-:W-:Y:S01]  /*5450*/  UMOV UR8, 0x0 ;  /* 0x0000000000087882 */ /* 0x000fe20000000000 */
[----:B------:R-:W-:Y:S01]  /*5460*/  UMOV UR9, 0x10000000 ;  /* 0x1000000000097882 */ /* 0x000fe20000000000 */
[----:B------:R-:W-:Y:S01]  /*5470*/  @!UP0 UIADD3 UR32, UPT, UPT, UR21, 0x200, URZ ;  /* 0x0000020015208890 */ /* 0x000fe2000fffe0ff */
[----:B------:R-:W-:Y:S01]  /*5480*/  @!P1 IADD3 R8, P0, PT, R16, 0x580, RZ ;  /* 0x0000058010089810 */ /* 0x000fe20007f1e0ff */
[----:B------:R-:W-:Y:S01]  /*5490*/  VOTEU.ALL UP0, P1 ;  /* 0x0000000000ff7886 */ /* 0x000fe20000800000 */
[----:B------:R-:W-:Y:S03]  /*54a0*/  UPRMT UR6, UR52, 0x654, UR33 ;  /* 0x0000065434067896 */ /* 0x000fe60008000021 */
[----:B------:R-:W-:Y:S02]  /*54b0*/  @!P1 IMAD.X R6, RZ, RZ, R17, P0 ;  /* 0x000000ffff069224 */ /* 0x000fe400000e0611 */
[----:B------:R-:W-:Y:S02]  /*54c0*/  IMAD.U32 R10, RZ, RZ, UR5 ;  /* 0x00000005ff0a7e24 */ /* 0x000fe4000f8e00ff */
[----:B------:R-:W-:Y:S03]  /*54d0*/  IMAD.U32 R11, RZ, RZ, UR4 ;  /* 0x00000004ff0b7e24 */ /* 0x000fe6000f8e00ff */
[----:B------:R-:W-:Y:S02]  /*54e0*/  @!P1 R2UR UR4, R10 ;  /* 0x000000000a0492ca */ /* 0x000fe400000e0000 */
[----:B------:R-:W-:Y:S11]  /*54f0*/  @!P1 R2UR UR5, R11 ;  /* 0x000000000b0592ca */ /* 0x000ff600000e0000 */
[----:B------:R-:W-:Y:S02]  /*5500*/  @!UPT UIADD3 URZ, UPT, UPT, URZ, URZ, URZ ;  /* 0x000000fffffff290 */ /* 0x000fe4000fffe0ff */
[----:B------:R1:W-:Y:S01]  /*5510*/  @!UP0 UTMALDG.3D [UR32], [UR4], desc[UR8] ;  /* 0x00000820040085b4 */ /* 0x0003e20008011000 */
[----:B------:R1:W-:Y:S01]  /*5520*/  @!P1 SYNCS.ARRIVE.TRANS64.RED.A0TR RZ, [UR21+0x40], R0 ;  /* 0x00004000ffff99a7 */ /* 0x0003e20008300415 */
[----:B------:R-:W-:Y:S01]  /*5530*/  SYNCS.ARRIVE.TRANS64.RED.A1T0 RZ, [UR6], RZ ;  /* 0x000000ffffff79a7 */ /* 0x000fe20008100406 */
[----:B------:R-:W3:Y:S02]  /*5540*/  SYNCS.PHASECHK.TRANS64.TRYWAIT P2, [UR21+0x68], R9 ;  /* 0x00006809ff0075a7 */ /* 0x000ee40008041115 */
[----:B-1-3--:R-:W-:Y:S05]  /*5550*/  @!P2 BRA `(.L_x_97) ;  /* 0x0000003c00bca947 */ /* 0x00afea0003800000 */
.L_x_188:
        /* <DEDUP_REMOVED lines=8> */
[----:B------:R-:W-:Y:S01]  /*55e0*/  @!UP0 UIADD3 UR24, UPT, UPT, UR21, 0x2200, URZ ;  /* 0x0000220015188890 */ /* 0x000fe2000fffe0ff */
[----:B------:R-:W-:Y:S01]  /*55f0*/  VOTEU.ALL UP0, P1 ;  /* 0x0000000000ff7886 */ /* 0x000fe20000800000 */
[----:B------:R-:W-:Y:S01]  /*5600*/  UMOV UR27, UR35 ;  /* 0x00000023001b7c82 */ /* 0x000fe20008000000 */
[----:B------:R-:W-:Y:S02]  /*5610*/  UMOV UR28, UR36 ;  /* 0x00000024001c7c82 */ /* 0x000fe40008000000 */
[----:B------:R-:W-:Y:S01]  /*5620*/  IMAD.U32 R10, RZ, RZ, UR5 ;  /* 0x00000005ff0a7e24 */ /* 0x000fe2000f8e00ff */
[----:B------:R-:W-:Y:S01]  /*5630*/  UPRMT UR6, UR52, 0x654, UR25 ;  /* 0x0000065434067896 */ /* 0x000fe20008000019 */
[----:B------:R-:W-:Y:S02]  /*5640*/  IMAD.U32 R11, RZ, RZ, UR4 ;  /* 0x00000004ff0b7e24 */ /* 0x000fe4000f8e00ff */
[----:B------:R-:W-:Y:S01]  /*5650*/  @!P1 IMAD.X R6, RZ, RZ, R17, P0 ;  /* 0x000000ffff069224 */ /* 0x000fe200000e0611 */
        /* <DEDUP_REMOVED lines=8> */
.L_x_190:
[----:B------:R-:W-:Y:S01]  /*56e0*/  @!P1 R2UR UR5, R8 ;  /* 0x00000000080592ca */ /* 0x000fe200000e0000 */
[----:B------:R-:W-:Y:S01]  /*56f0*/  VOTEU.ALL UP0, P1 ;  /* 0x0000000000ff7886 */ /* 0x000fe20000800000 */
[----:B------:R-:W-:Y:S01]  /*5700*/  @!P1 R2UR UR4, R6 ;  /* 0x00000000060492ca */ /* 0x000fe200000e0000 */
[----:B-1----:R-:W-:Y:S01]  /*5710*/  @!P1 IMAD.MOV.U32 R0, RZ, RZ, 0x2000 ;  /* 0x00002000ff009424 */ /* 0x002fe200078e00ff */
[----:B------:R-:W-:Y:S01]  /*5720*/  UMOV UR8, 0x0 ;  /* 0x0000000000087882 */ /* 0x000fe20000000000 */
[----:B------:R-:W-:Y:S01]  /*5730*/  UMOV UR9, 0x10000000 ;  /* 0x1000000000097882 */ /* 0x000fe20000000000 */
[----:B------:R-:W-:Y:S01]  /*5740*/  @!UP0 UIADD3 UR18, UPT, UPT, UR34, 0x20, URZ ;  /* 0x0000002022128890 */ /* 0x000fe2000fffe0ff */
[----:B------:R-:W-:Y:S01]  /*5750*/  VIADD R14, R14, 0x1 ;  /* 0x000000010e0e7836 */ /* 0x000fe20000000000 */
[----:B------:R-:W-:Y:S01]  /*5760*/  @!UP0 UIADD3 UR16, UPT, UPT, UR21, 0x4200, URZ ;  /* 0x0000420015108890 */ /* 0x000fe2000fffe0ff */
[----:B------:R-:W-:Y:S01]  /*5770*/  VOTEU.ALL UP0, P1 ;  /* 0x0000000000ff7886 */ /* 0x000fe20000800000 */
[----:B------:R-:W-:Y:S01]  /*5780*/  UMOV UR19, UR35 ;  /* 0x0000002300137c82 */ /* 0x000fe20008000000 */
[----:B------:R-:W-:Y:S02]  /*5790*/  UMOV UR20, UR36 ;  /* 0x0000002400147c82 */ /* 0x000fe40008000000 */
[----:B------:R-:W-:Y:S01]  /*57a0*/  IMAD.U32 R10, RZ, RZ, UR5 ;  /* 0x00000005ff0a7e24 */ /* 0x000fe2000f8e00ff */
[----:B------:R-:W-:Y:S01]  /*57b0*/  UPRMT UR6, UR52, 0x654, UR17 ;  /* 0x0000065434067896 */ /* 0x000fe20008000011 */
        /* <DEDUP_REMOVED lines=9> */
.L_x_192:
[----:B------:R-:W-:Y:S01]  /*5850*/  @!P1 IADD3 R6, P0, PT, R16, 0x580, RZ ;  /* 0x0000058010069810 */ /* 0x000fe20007f1e0ff */
[----:B------:R-:W-:Y:S01]  /*5860*/  VOTEU.ALL UP0, P1 ;  /* 0x0000000000ff7886 */ /* 0x000fe20000800000 */
[----:B------:R-:W-:Y:S01]  /*5870*/  UMOV UR6, 0x0 ;  /* 0x0000000000067882 */ /* 0x000fe20000000000 */
[----:B------:R-:W-:Y:S01]  /*5880*/  UMOV UR7, 0x10000000 ;  /* 0x1000000000077882 */ /* 0x000fe20000000000 */
[----:B------:R-:W-:Y:S01]  /*5890*/  @!P1 R2UR UR5, R6 ;  /* 0x00000000060592ca */ /* 0x000fe200000e0000 */
[----:B-1----:R-:W-:Y:S01]  /*58a0*/  @!P1 IMAD.X R0, RZ, RZ, R17, P0 ;  /* 0x000000ffff009224 */ /* 0x002fe200000e0611 */
[----:B------:R-:W-:Y:S01]  /*58b0*/  @!UP0 UIADD3 UR10, UPT, UPT, UR34, 0x30, URZ ;  /* 0x00000030220a8890 */ /* 0x000fe2000fffe0ff */
[----:B------:R-:W-:Y:S01]  /*58c0*/  R2UR UR16, R57 ;  /* 0x00000000391072ca */ /* 0x000fe200000e0000 */
[----:B------:R-:W-:Y:S01]  /*58d0*/  @!UP0 UIADD3 UR8, UPT, UPT, UR21, 0x6200, URZ ;  /* 0x0000620015088890 */ /* 0x000fe2000fffe0ff */
[----:B------:R-:W-:Y:S01]  /*58e0*/  ISETP.NE.AND P0, PT, R14, 0x2, PT ;  /* 0x000000020e00780c */ /* 0x000fe20003f05270 */
[----:B------:R-:W-:Y:S01]  /*58f0*/  @!UP0 UIADD3 UR9, UPT, UPT, UR21, 0x58, URZ ;  /* 0x0000005815098890 */ /* 0x000fe2000fffe0ff */
[----:B------:R-:W-:Y:S01]  /*5900*/  @!P1 R2UR UR4, R0 ;  /* 0x00000000000492ca */ /* 0x000fe200000e0000 */
[----:B------:R-:W-:Y:S01]  /*5910*/  VOTEU.ALL UP0, P1 ;  /* 0x0000000000ff7886 */ /* 0x000fe20000800000 */
[----:B------:R-:W-:Y:S01]  /*5920*/  UMOV UR11, UR35 ;  /* 0x00000023000b7c82 */ /* 0x000fe20008000000 */
[----:B------:R-:W-:Y:S01]  /*5930*/  UMOV UR12, UR36 ;  /* 0x00000024000c7c82 */ /* 0x000fe20008000000 */
[----:B------:R-:W-:Y:S01]  /*5940*/  SEL R0, RZ, 0x1, P0 ;  /* 0x00000001ff007807 */ /* 0x000fe20000000000 */
[----:B------:R-:W-:Y:S01]  /*5950*/  UPLOP3.LUT UP3, UPT, UPT, UPT, UPT, 0x80, 0x8 ;  /* 0x000000000008789c */ /* 0x000fe20003f6f070 */
[----:B------:R-:W-:Y:S01]  /*5960*/  IMAD.U32 R8, RZ, RZ, UR5 ;  /* 0x00000005ff087e24 */ /* 0x000fe2000f8e00ff */
[----:B------:R-:W-:Y:S01]  /*5970*/  LOP3.LUT R15, R15, 0x1, RZ, 0x3c, !PT ;  /* 0x000000010f0f7812 */ /* 0x000fe200078e3cff */
[----:B------:R-:W-:Y:S01]  /*5980*/  UMOV UR36, UR29 ;  /* 0x0000001d00247c82 */ /* 0x000fe20008000000 */
[----:B------:R-:W-:Y:S01]  /*5990*/  LOP3.LUT R13, R13, R0, RZ, 0x3c, !PT ;  /* 0x000000000d0d7212 */ /* 0x000fe200078e3cff */
[----:B------:R-:W-:Y:S01]  /*59a0*/  UIADD3 UR20, UPT, UPT, UR13, UR16, URZ ;  /* 0x000000100d147290 */ /* 0x000fe2000fffe0ff */
[----:B------:R-:W-:Y:S01]  /*59b0*/  SEL R14, R14, RZ, P0 ;  /* 0x000000ff0e0e7207 */ /* 0x000fe20000000000 */
[----:B------:R-:W-:Y:S01]  /*59c0*/  UIADD3 UR16, UPT, UPT, UR14, UR63, URZ ;  /* 0x0000003f0e107290 */ /* 0x000fe2000fffe0ff */
[----:B------:R-:W-:Y:S01]  /*59d0*/  IMAD.U32 R9, RZ, RZ, UR4 ;  /* 0x00000004ff097e24 */ /* 0x000fe2000f8e00ff */
[----:B------:R-:W-:Y:S04]  /*59e0*/  @!P1 R2UR UR4, R8 ;  /* 0x00000000080492ca */ /* 0x000fe800000e0000 */
[----:B------:R-:W-:Y:S11]  /*59f0*/  @!P1 R2UR UR5, R9 ;  /* 0x00000000090592ca */ /* 0x000ff600000e0000 */
[----:B------:R-:W-:Y:S02]  /*5a00*/  @!UPT UIADD3 URZ, UPT, UPT, URZ, URZ, URZ ;  /* 0x000000fffffff290 */ /* 0x000fe4000fffe0ff */
[----:B------:R3:W-:Y:S01]  /*5a10*/  @!UP0 UTMALDG.3D [UR8], [UR4], desc[UR6] ;  /* 0x00000608040085b4 */ /* 0x0007e20008011000 */
[----:B------:R3:W-:Y:S01]  /*5a20*/  @!P1 SYNCS.ARRIVE.TRANS64.RED.A0TR RZ, [UR21+0x58], R7 ;  /* 0x00005807ffff99a7 */ /* 0x0007e20008300415 */
[----:B------:R-:W-:Y:S01]  /*5a30*/  SYNCS.ARRIVE.TRANS64.RED.A1T0 RZ, [UR37], RZ ;  /* 0x000000ffffff79a7 */ /* 0x000fe20008100425 */
[----:B------:R-:W-:Y:S05]  /*5a40*/  BRA.U UP1, `(.L_x_100) ;  /* 0xfffffff101687547 */ /* 0x000fea000b83ffff */
[----:B------:R-:W-:-:S04]  /*5a50*/  SHF.L.U32 R2, R15, 0x1f, RZ ;  /* 0x0000001f0f027819 */ /* 0x000fc800000006ff */
[----:B------:R-:W1:Y:S02]  /*5a60*/  SYNCS.PHASECHK.TRANS64.TRYWAIT P0, [UR21+0x60], R2 ;  /* 0x00006002ff0075a7 */ /* 0x000e640008001115 */
[----:B-1----:R-:W-:Y:S05]  /*5a70*/  @!P0 BRA `(.L_x_101) ;  /* 0x0000003800bc8947 */ /* 0x002fea0003800000 */
.L_x_194:
[----:B------:R-:W4:Y:S02]  /*5a80*/  SYNCS.PHASECHK.TRANS64.TRYWAIT P0, [UR21+0x68], R2 ;  /* 0x00006802ff0075a7 */ /* 0x000f240008001115 */
[----:B----4-:R-:W-:Y:S05]  /*5a90*/  @!P0 BRA `(.L_x_102) ;  /* 0x0000003800cc8947 */ /* 0x010fea0003800000 */
.L_x_196:
[----:B------:R-:W4:Y:S02]  /*5aa0*/  SYNCS.PHASECHK.TRANS64.TRYWAIT P0, [UR21+0x70], R2 ;  /* 0x00007002ff0075a7 */ /* 0x000f240008001115 */
[----:B----4-:R-:W-:Y:S05]  /*5ab0*/  @!P0 BRA `(.L_x_103) ;  /* 0x0000003800dc8947 */ /* 0x010fea0003800000 */
.L_x_198:
[----:B-1----:R-:W-:-:S07]  /*5ac0*/  MOV R0, UR21 ;  /* 0x0000001500007c02 */ /* 0x002fce0008000f00 */
.L_x_104:
[----:B-1----:R-:W-:-:S04]  /*5ad0*/  SHF.L.U32 R2, R15, 0x1f, RZ ;  /* 0x0000001f0f027819 */ /* 0x002fc800000006ff */
[----:B------:R1:W4:Y:S03]  /*5ae0*/  SYNCS.PHASECHK.TRANS64.TRYWAIT P0, [R0+URZ+0x78], R2 ;  /* 0x00007802000075a7 */ /* 0x00032600080011ff */
[----:B----4-:R-:W-:Y:S05]  /*5af0*/  @!P0 NANOSLEEP.SYNCS 0x989680 ;  /* 0x009896800000895d */ /* 0x010fea0003900000 */
[----:B------:R-:W4:Y:S02]  /*5b00*/  @!P0 SYNCS.PHASECHK.TRANS64 P0, [R0+URZ+0x78], R2 ;  /* 0x00007802000085a7 */ /* 0x000f2400080010ff */
[----:B--234-:R-:W-:Y:S05]  /*5b10*/  @P0 EXIT ;  /* 0x000000000000094d */ /* 0x01cfea0003800000 */
[----:B------:R-:W-:Y:S05]  /*5b20*/  BRA `(.L_x_104) ;  /* 0xfffffffc00e87947 */ /* 0x000fea000383ffff */
.L_x_89:
[----:B------:R-:W-:-:S06]  /*5b30*/  UISETP.GE.AND UP0, UPT, UR21, 0x4, UPT ;  /* 0x000000041500788c */ /* 0x000fcc000bf06270 */
[----:B------:R-:W-:-:S13]  /*5b40*/  PLOP3.LUT P0, PT, PT, PT, UP0, 0x80, 0x8 ;  /* 0x000000000008781c */ /* 0x000fda0003f0f008 */
[----:B-1----:R-:W-:Y:S05]  /*5b50*/  @!P0 EXIT ;  /* 0x000000000000894d */ /* 0x002fea0003800000 */
[----:B------:R-:W-:Y:S01]  /*5b60*/  BAR.SYNC.DEFER_BLOCKING 0x6, 0xa0 ;  /* 0x0182800000007b1d */ /* 0x000fe20000010000 */
[C---:B------:R-:W-:Y:S01]  /*5b70*/  IMAD.SHL.U32 R4, R68.reuse, 0x10, RZ ;  /* 0x0000001044047824 */ /* 0x040fe200078e00ff */
[C---:B------:R-:W-:Y:S01]  /*5b80*/  LOP3.LUT R69, R68.reuse, 0x60, RZ, 0xc0, !PT ;  /* 0x0000006044457812 */ /* 0x040fe200078ec0ff */
[C---:B------:R-:W-:Y:S01]  /*5b90*/  IMAD.SHL.U32 R67, R68.reuse, 0x2, RZ ;  /* 0x0000000244437824 */ /* 0x040fe200078e00ff */
[C---:B------:R-:W-:Y:S01]  /*5ba0*/  LOP3.LUT R66, R68.reuse, 0x2, RZ, 0xc0, !PT ;  /* 0x0000000244427812 */ /* 0x040fe200078ec0ff */
[----:B------:R-:W-:Y:S01]  /*5bb0*/  IMAD.U32 R23, R68, 0x10000, RZ ;  /* 0x0001000044177824 */ /* 0x000fe200078e00ff */
[----:B------:R-:W-:Y:S02]  /*5bc0*/  UMOV UR44, 0x400 ;  /* 0x00000400002c7882 */ /* 0x000fe40000000000 */
[----:B------:R-:W1:Y:S01]  /*5bd0*/  LDC.64 R52, c[0x0][0x888] ;  /* 0x00022200ff347b82 */ /* 0x000e620000000a00 */
[----:B------:R-:W-:Y:S01]  /*5be0*/  ULEA UR44, UR52, UR44, 0x18 ;  /* 0x0000002c342c7291 */ /* 0x000fe2000f8ec0ff */
[----:B------:R-:W-:Y:S01]  /*5bf0*/  LOP3.LUT R5, R4, 0x60, RZ, 0xc0, !PT ;  /* 0x0000006004057812 */ /* 0x000fe200078ec0ff */
[----:B------:R-:W-:Y:S01]  /*5c00*/  HFMA2 R60, -RZ, RZ, 0, 0 ;  /* 0x00000000ff3c7431 */ /* 0x000fe200000001ff */
[----:B------:R-:W-:Y:S01]  /*5c10*/  LOP3.LUT R68, R68, 0x4, RZ, 0xc0, !PT ;  /* 0x0000000444447812 */ /* 0x000fe200078ec0ff */
[----:B------:R-:W-:Y:S01]  /*5c20*/  UIADD3 UR4, UPT, UPT, UR44, 0x200, URZ ;  /* 0x000002002c047890 */ /* 0x000fe2000fffe0ff */
[----:B------:R-:W-:Y:S01]  /*5c30*/  LOP3.LUT R67, R5, 0xc, R67, 0xf8, !PT ;  /* 0x0000000c05437812 */ /* 0x000fe200078ef843 */
[----:B------:R-:W-:Y:S01]  /*5c40*/  IMAD.MOV.U32 R64, RZ, RZ, 0x1 ;  /* 0x00000001ff407424 */ /* 0x000fe200078e00ff */
[----:B------:R-:W2:Y:S01]  /*5c50*/  LDC.64 R54, c[0x0][0x890] ;  /* 0x00022400ff367b82 */ /* 0x000ea20000000a00 */
[----:B------:R-:W-:Y:S01]  /*5c60*/  LOP3.LUT R23, R23, 0x600000, RZ, 0xc0, !PT ;  /* 0x0060000017177812 */ /* 0x000fe200078ec0ff */
[----:B------:R-:W-:Y:S01]  /*5c70*/  IMAD.MOV.U32 R22, RZ, RZ, RZ ;  /* 0x000000ffff167224 */ /* 0x000fe200078e00ff */
[----:B------:R-:W-:Y:S01]  /*5c80*/  LOP3.LUT R67, R67, 0x790, R4, 0xf8, !PT ;  /* 0x0000079043437812 */ /* 0x000fe200078ef804 */
[----:B------:R-:W-:Y:S01]  /*5c90*/  IMAD.U32 R58, RZ, RZ, UR4 ;  /* 0x00000004ff3a7e24 */ /* 0x000fe2000f8e00ff */
[----:B------:R-:W-:Y:S01]  /*5ca0*/  CS2R R62, SRZ ;  /* 0x00000000003e7805 */ /* 0x000fe2000001ff00 */
[----:B------:R-:W3:Y:S02]  /*5cb0*/  LDCU UR60, c[0x0][0x370] ;  /* 0x00006e00ff3c77ac */ /* 0x000ee40008000800 */
[----:B------:R-:W4:Y:S01]  /*5cc0*/  LDC.64 R50, c[0x0][0x8b0] ;  /* 0x00022c00ff327b82 */ /* 0x000f220000000a00 */
[----:B------:R-:W3:Y:S01]  /*5cd0*/  LDS R0, [UR44+0x140] ;  /* 0x0001402cff007984 */ /* 0x000ee20008000800 */
[----:B------:R-:W-:Y:S01]  /*5ce0*/  LEA R67, R67, R58, 0x2 ;  /* 0x0000003a43437211 */ /* 0x000fe200078e10ff */
[----:B------:R-:W1:Y:S04]  /*5cf0*/  LDCU UR43, c[0x0][0xb0c] ;  /* 0x00016180ff2b77ac */ /* 0x000e680008000800 */
[--C-:B------:R-:W-:Y:S01]  /*5d00*/  IMAD R66, R66, -0x10, R67.reuse ;  /* 0xfffffff042427824 */ /* 0x100fe200078e0243 */
[----:B------:R-:W1:Y:S01]  /*5d10*/  LDC.64 R48, c[0x0][0x8a8] ;  /* 0x00022a00ff307b82 */ /* 0x000e620000000a00 */
[----:B------:R-:W-:Y:S01]  /*5d20*/  IMAD R65, R68, -0x10, R67 ;  /* 0xfffffff044417824 */ /* 0x000fe200078e0243 */
[----:B------:R-:W1:Y:S01]  /*5d30*/  LDCU UR39, c[0x0][0xb30] ;  /* 0x00016600ff2777ac */ /* 0x000e620008000800 */
[----:B------:R-:W1:Y:S01]  /*5d40*/  LDCU.64 UR54, c[0x0][0x888] ;  /* 0x00011100ff3677ac */ /* 0x000e620008000a00 */
[----:B------:R-:W1:Y:S01]  /*5d50*/  LDCU.64 UR40, c[0x0][0xb28] ;  /* 0x00016500ff2877ac */ /* 0x000e620008000a00 */
[----:B------:R-:W1:Y:S01]  /*5d60*/  LDCU.128 UR56, c[0x0][0xb10] ;  /* 0x00016200ff3877ac */ /* 0x000e620008000c00 */
[----:B------:R-:W1:Y:S01]  /*5d70*/  LDCU UR53, c[0x0][0x374] ;  /* 0x00006e80ff3577ac */ /* 0x000e620008000800 */
[----:B------:R-:W-:Y:S01]  /*5d80*/  UMOV UR47, URZ ;  /* 0x000000ff002f7c82 */ /* 0x000fe20008000000 */
[----:B------:R-:W-:Y:S01]  /*5d90*/  UMOV UR46, URZ ;  /* 0x000000ff002e7c82 */ /* 0x000fe20008000000 */
[----:B--23--:R-:W-:-:S07]  /*5da0*/  IADD3 R23, PT, PT, R0, R23, RZ ;  /* 0x0000001700177210 */ /* 0x00cfce0007ffe0ff */
.L_x_148:
[----:B------:R-:W-:Y:S02]  /*5db0*/  LEA R3, R60, UR44, 0x3 ;  /* 0x0000002c3c037c11 */ /* 0x000fe4000f8e18ff */
[----:B------:R-:W-:Y:S02]  /*5dc0*/  SHF.L.U32 R0, R62, 0x1f, RZ ;  /* 0x0000001f3e007819 */ /* 0x000fe400000006ff */
[----:B-1----:R-:W-:Y:S02]  /*5dd0*/  LEA R4, R60, UR44, 0x4 ;  /* 0x0000002c3c047c11 */ /* 0x002fe4000f8e20ff */
[----:B--2---:R-:W2:Y:S02]  /*5de0*/  SYNCS.PHASECHK.TRANS64.TRYWAIT P0, [R3+URZ+0x90], R0 ;  /* 0x00009000030075a7 */ /* 0x004ea400080011ff */
[----:B--2---:R-:W-:Y:S05]  /*5df0*/  @!P0 BRA `(.L_x_105) ;  /* 0x0000003800248947 */ /* 0x004fea0003800000 */
.L_x_199:
[----:B------:R-:W3:Y:S01]  /*5e00*/  LDS.128 R4, [R4+0x120] ;  /* 0x0001200004047984 */ /* 0x000ee20000000c00 */
[----:B------:R-:W-:Y:S01]  /*5e10*/  UISETP.GE.AND UP0, UPT, UR42, 0x1, UPT ;  /* 0x000000012a00788c */ /* 0x000fe2000bf06270 */
[----:B------:R-:W-:Y:S01]  /*5e20*/  @!PT LDS RZ, [RZ] ;  /* 0x00000000fffff984 */ /* 0x000fe20000000800 */
[----:B------:R-:W-:Y:S01]  /*5e30*/  @!PT LDS RZ, [RZ] ;  /* 0x00000000fffff984 */ /* 0x000fe20000000800 */
[----:B------:R-:W-:Y:S01]  /*5e40*/  @!PT LDS RZ, [RZ] ;  /* 0x00000000fffff984 */ /* 0x000fe20000000800 */
[----:B------:R-:W-:Y:S01]  /*5e50*/  @!PT LDS RZ, [RZ] ;  /* 0x00000000fffff984 */ /* 0x000fe20000000800 */
[----:B------:R1:W-:Y:S06]  /*5e60*/  MEMBAR.ALL.CTA ;  /* 0x0000000000007992 */ /* 0x0003ec0000008000 */
[----:B-1----:R-:W1:Y:S01]  /*5e70*/  FENCE.VIEW.ASYNC.S ;  /* 0x00000000000073c6 */ /* 0x002e620000000000 */
[----:B---3--:R-:W-:Y:S11]  /*5e80*/  LOP3.LUT P0, RZ, R6, 0x1, RZ, 0xc0, !PT ;  /* 0x0000000106ff7812 */ /* 0x008ff6000780c0ff */
[----:B------:R-:W-:Y:S02]  /*5e90*/  @!UPT UIADD3 URZ, UPT, UPT, URZ, URZ, URZ ;  /* 0x000000fffffff290 */ /* 0x000fe4000fffe0ff */
[----:B-1----:R-:W-:Y:S01]  /*5ea0*/  VOTEU.ANY UP1, P0 ;  /* 0x0000000000ff7886 */ /* 0x002fe20000020100 */
[----:B------:R-:W-:Y:S01]  /*5eb0*/  PLOP3.LUT P0, PT, PT, PT, UP1, 0x80, 0x8 ;  /* 0x000000000008781c */ /* 0x000fe20003f0f018 */
[----:B------:R-:W-:Y:S11]  /*5ec0*/  UP2UR UR62, UPR, URZ, 0x2 ;  /* 0x00000002ff3e7883 */ /* 0x000ff60008000000 */
[----:B------:R-:W-:Y:S01]  /*5ed0*/  @!UPT UIADD3 URZ, UPT, UPT, URZ, URZ, URZ ;  /* 0x000000fffffff290 */ /* 0x000fe2000fffe0ff */
[----:B--2---:R-:W-:Y:S02]  /*5ee0*/  @P0 SHF.R.U32.HI R0, RZ, 0x10, R5 ;  /* 0x00000010ff000819 */ /* 0x004fe40000011605 */
        /* <DEDUP_REMOVED lines=12> */
[----:B------:R-:W2:Y:S01]  /*5fb0*/  LDCU UR12, c[0x0][0xb20] ;  /* 0x00016400ff0c77ac */ /* 0x000ea20008000800 */
[----:B------:R-:W-:Y:S02]  /*5fc0*/  UIMAD.WIDE.U32 UR4, UR53, UR59, URZ ;  /* 0x0000003b350472a5 */ /* 0x000fe4000f8e00ff */
[----:B------:R-:W-:Y:S02]  /*5fd0*/  UIMAD.WIDE.U32 UR6, UR60, UR56, URZ ;  /* 0x000000383c0672a5 */ /* 0x000fe4000f8e00ff */
[----:B------:R-:W-:Y:S02]  /*5fe0*/  UISETP.NE.AND UP0, UPT, UR58, 0x1, UPT ;  /* 0x000000013a00788c */ /* 0x000fe4000bf05270 */
[----:B------:R-:W-:Y:S02]  /*5ff0*/  UIMAD.WIDE.U32 UR8, UR37, UR59, URZ ;  /* 0x0000003b250872a5 */ /* 0x000fe4000f8e00ff */
[----:B------:R-:W-:Y:S02]  /*6000*/  UIMAD.WIDE.U32 UR10, UR38, UR56, URZ ;  /* 0x00000038260a72a5 */ /* 0x000fe4000f8e00ff */
[----:B------:R-:W-:Y:S02]  /*6010*/  UISETP.NE.AND UP1, UPT, UR43, 0x1, UPT ;  /* 0x000000012b00788c */ /* 0x000fe4000bf25270 */
[----:B------:R-:W-:Y:S01]  /*6020*/  UISETP.NE.AND UP2, UPT, UR42, 0x1, UPT ;  /* 0x000000012a00788c */ /* 0x000fe2000bf45270 */
[----:B------:R-:W-:Y:S02]  /*6030*/  UMOV UR4, UR5 ;  /* 0x0000000500047c82 */ /* 0x000fe40008000000 */
[----:B--2---:R-:W-:Y:S03]  /*6040*/  USHF.R.U32.HI UR5, URZ, UR12, UR4 ;  /* 0x0000000cff057299 */ /* 0x004fe60008011604 */
[----:B------:R-:W-:Y:S02]  /*6050*/  UMOV UR4, UR7 ;  /* 0x0000000700047c82 */ /* 0x000fe40008000000 */
[----:B------:R-:W-:Y:S02]  /*6060*/  USHF.R.U32.HI UR7, URZ, UR57, UR4 ;  /* 0x00000039ff077299 */ /* 0x000fe40008011604 */
[----:B------:R-:W-:Y:S02]  /*6070*/  USEL UR4, UR53, UR5, !UP0 ;  /* 0x0000000535047287 */ /* 0x000fe4000c000000 */
[----:B------:R-:W-:Y:S01]  /*6080*/  USEL UR7, UR60, UR7, !UP1 ;  /* 0x000000073c077287 */ /* 0x000fe2000c800000 */
[----:B------:R-:W-:Y:S01]  /*6090*/  UMOV UR5, UR9 ;  /* 0x0000000900057c82 */ /* 0x000fe20008000000 */
[----:B------:R-:W-:Y:S02]  /*60a0*/  UIMAD.WIDE.U32 UR8, UR4, UR40, URZ ;  /* 0x00000028040872a5 */ /* 0x000fe4000f8e00ff */
[----:B------:R-:W-:Y:S03]  /*60b0*/  USHF.R.U32.HI UR6, URZ, UR12, UR5 ;  /* 0x0000000cff067299 */ /* 0x000fe60008011605 */
[----:B------:R-:W-:Y:S01]  /*60c0*/  UMOV UR5, UR11 ;  /* 0x0000000b00057c82 */ /* 0x000fe20008000000 */
[----:B------:R-:W-:Y:S02]  /*60d0*/  UIMAD.WIDE.U32 UR10, UR7, UR40, URZ ;  /* 0x00000028070a72a5 */ /* 0x000fe4000f8e00ff */
[----:B------:R-:W-:Y:S02]  /*60e0*/  USHF.R.U32.HI UR12, URZ, UR57, UR5 ;  /* 0x00000039ff0c7299 */ /* 0x000fe40008011605 */
[----:B------:R-:W-:Y:S01]  /*60f0*/  USEL UR6, UR37, UR6, !UP0 ;  /* 0x0000000625067287 */ /* 0x000fe2000c000000 */
[----:B------:R-:W-:Y:S02]  /*6100*/  UMOV UR5, UR9 ;  /* 0x0000000900057c82 */ /* 0x000fe40008000000 */
[----:B------:R-:W-:Y:S01]  /*6110*/  UMOV UR10, UR11 ;  /* 0x0000000b000a7c82 */ /* 0x000fe20008000000 */
[----:B------:R-:W-:Y:S02]  /*6120*/  @UP2 USHF.R.U32.HI UR4, URZ, UR41, UR5 ;  /* 0x00000029ff042299 */ /* 0x000fe40008011605 */
[----:B------:R-:W-:Y:S02]  /*6130*/  @UP2 USHF.R.U32.HI UR7, URZ, UR41, UR10 ;  /* 0x00000029ff072299 */ /* 0x000fe4000801160a */
[----:B------:R-:W-:Y:S02]  /*6140*/  UIMAD UR4, UR42, UR4, URZ ;  /* 0x000000042a0472a4 */ /* 0x000fe4000f8e02ff */
        /* <DEDUP_REMOVED lines=8> */
[----:B------:R-:W-:Y:S02]  /*61d0*/  USEL UR11, UR6, UR4, !UP2 ;  /* 0x00000004060b7287 */ /* 0x000fe4000d000000 */
[----:B------:R-:W-:Y:S02]  /*61e0*/  UIADD3 UR8, UPT, UPT, -UR5, URZ, URZ ;  /* 0x000000ff05087290 */ /* 0x000fe4000fffe1ff */
[----:B------:R-:W-:Y:S01]  /*61f0*/  UIADD3 UR10, UPT, UPT, -UR11, URZ, URZ ;  /* 0x000000ff0b0a7290 */ /* 0x000fe2000fffe1ff */
[----:B------:R-:W-:Y:S01]  /*6200*/  @!UP0 UMOV UR4, UR9 ;  /* 0x0000000900048c82 */ /* 0x000fe20008000000 */
[----:B------:R-:W-:Y:S02]  /*6210*/  UIADD3 UR9, UPT, UPT, -UR6, URZ, URZ ;  /* 0x000000ff06097290 */ /* 0x000fe4000fffe1ff */
[----:B------:R-:W-:Y:S02]  /*6220*/  @!UP0 USHF.R.U32.HI UR4, URZ, UR41, UR4 ;  /* 0x00000029ff048299 */ /* 0x000fe40008011604 */
[----:B------:R-:W-:Y:S02]  /*6230*/  UIMAD UR10, UR42, UR10, UR6 ;  /* 0x0000000a2a0a72a4 */ /* 0x000fe4000f8e0206 */
[----:B------:R-:W-:Y:S04]  /*6240*/  @!UP0 USEL UR4, UR5, UR4, !UP2 ;  /* 0x0000000405048287 */ /* 0x000fe8000d000000 */
[----:B------:R-:W-:Y:S02]  /*6250*/  @!UP0 UIMAD UR10, UR7, UR10, UR4 ;  /* 0x0000000a070a82a4 */ /* 0x000fe4000f8e0204 */
[----:B------:R-:W-:Y:S02]  /*6260*/  @!UP0 UIADD3 UR11, UPT, UPT, UR11, -UR4, URZ ;  /* 0x800000040b0b8290 */ /* 0x000fe4000fffe0ff */
[----:B------:R-:W-:Y:S02]  /*6270*/  UIMAD UR7, UR43, UR8, UR38 ;  /* 0x000000082b0772a4 */ /* 0x000fe4000f8e0226 */
[----:B------:R-:W-:Y:S02]  /*6280*/  @!UP0 UIMAD UR6, UR11, UR42, UR5 ;  /* 0x0000002a0b0682a4 */ /* 0x000fe4000f8e0205 */
[----:B------:R-:W-:Y:S01]  /*6290*/  UIMAD UR4, UR58, UR9, UR37 ;  /* 0x000000093a0472a4 */ /* 0x000fe2000f8e0225 */
[----:B------:R-:W-:Y:S02]  /*62a0*/  @!UP0 UMOV UR5, UR10 ;  /* 0x0000000a00058c82 */ /* 0x000fe40008000000 */
[----:B------:R-:W-:Y:S02]  /*62b0*/  UIMAD UR38, UR5, UR43, UR7 ;  /* 0x0000002b052672a4 */ /* 0x000fe4000f8e0207 */
[----:B------:R-:W-:Y:S11]  /*62c0*/  UIMAD UR37, UR6, UR58, UR4 ;  /* 0x0000003a062572a4 */ /* 0x000ff6000f8e0204 */
[----:B------:R-:W-:Y:S01]  /*62d0*/  @!UPT UIADD3 URZ, UPT, UPT, URZ, URZ, URZ ;  /* 0x000000fffffff290 */ /* 0x000fe2000fffe0ff */
.L_x_106:
[----:B------:R-:W-:Y:S01]  /*62e0*/  UISETP.NE.AND UP0, UPT, UR39, 0x1, UPT ;  /* 0x000000012700788c */ /* 0x000fe2000bf05270 */
[----:B------:R-:W-:Y:S01]  /*62f0*/  LOP3.LUT P0, RZ, R58, 0x1b0, RZ, 0xc0, !PT ;  /* 0x000001b03aff7812 */ /* 0x000fe2000780c0ff */
[----:B------:R-:W-:Y:S01]  /*6300*/  USHF.L.U32 UR50, UR16, 0x7, URZ ;  /* 0x0000000710327899 */ /* 0x000fe200080006ff */
[----:B------:R-:W-:Y:S01]  /*6310*/  BSSY.RECONVERGENT B6, `(.L_x_107) ;  /* 0x0000034000067945 */ /* 0x000fe20003800200 */
[----:B------:R-:W-:Y:S01]  /*6320*/  USHF.L.U32 UR49, UR20, 0x6, URZ ;  /* 0x0000000614317899 */ /* 0x000fe200080006ff */
[----:B------:R-:W-:Y:S06]  /*6330*/  IADD3 R60, PT, PT, R60, 0x1, RZ ;  /* 0x000000013c3c7810 */ /* 0x000fec0007ffe0ff */
[----:B------:R-:W2:Y:S01]  /*6340*/  @!UP0 LDCU.128 UR12, c[0x0][0xb10] ;  /* 0x00016200ff0c87ac */ /* 0x000ea20008000c00 */
[----:B------:R-:W3:Y:S01]  /*6350*/  @!UP0 LDCU UR5, c[0x0][0xb0c] ;  /* 0x00016180ff0587ac */ /* 0x000ee20008000800 */
[----:B------:R-:W4:Y:S01]  /*6360*/  @!UP0 LDCU UR10, c[0x0][0xb20] ;  /* 0x00016400ff0a87ac */ /* 0x000f220008000800 */
[----:B--2---:R-:W-:Y:S02]  /*6370*/  UIMAD.WIDE.U32 UR8, UR38, UR12, URZ ;  /* 0x0000000c260872a5 */ /* 0x004fe4000f8e00ff */
[----:B------:R-:W-:Y:S02]  /*6380*/  UIMAD.WIDE.U32 UR6, UR37, UR15, URZ ;  /* 0x0000000f250672a5 */ /* 0x000fe4000f8e00ff */
[----:B------:R-:W-:Y:S03]  /*6390*/  @!UP0 UISETP.NE.AND UP1, UPT, UR14, 0x1, UPT ;  /* 0x000000010e00888c */ /* 0x000fe6000bf25270 */
[----:B------:R-:W-:Y:S01]  /*63a0*/  @!UP0 UMOV UR4, UR9 ;  /* 0x0000000900048c82 */ /* 0x000fe20008000000 */
[----:B---3--:R-:W-:Y:S02]  /*63b0*/  @!UP0 UISETP.NE.AND UP2, UPT, UR5, 0x1, UPT ;  /* 0x000000010500888c */ /* 0x008fe4000bf45270 */
[----:B------:R-:W-:Y:S01]  /*63c0*/  @!UP0 USHF.R.U32.HI UR4, URZ, UR13, UR4 ;  /* 0x0000000dff048299 */ /* 0x000fe20008011604 */
[----:B------:R-:W-:Y:S02]  /*63d0*/  @!UP0 UMOV UR6, UR7 ;  /* 0x0000000700068c82 */ /* 0x000fe40008000000 */
[----:B----4-:R-:W-:Y:S02]  /*63e0*/  @!UP0 USHF.R.U32.HI UR6, URZ, UR10, UR6 ;  /* 0x0000000aff068299 */ /* 0x010fe40008011606 */
[----:B------:R-:W-:Y:S02]  /*63f0*/  @!UP0 USEL UR7, UR38, UR4, !UP2 ;  /* 0x0000000426078287 */ /* 0x000fe4000d000000 */
[----:B------:R-:W-:Y:S04]  /*6400*/  @!UP0 USEL UR6, UR37, UR6, !UP1 ;  /* 0x0000000625068287 */ /* 0x000fe8000c800000 */
[----:B------:R-:W-:Y:S02]  /*6410*/  @!UP0 UIADD3 UR4, UPT, UPT, -UR7, UR6, URZ ;  /* 0x0000000607048290 */ /* 0x000fe4000fffe1ff */
[----:B------:R-:W-:Y:S02]  /*6420*/  @!UP0 UIADD3 UR6, UPT, UPT, UR7, -UR6, URZ ;  /* 0x8000000607068290 */ /* 0x000fe4000fffe0ff */
[----:B------:R-:W-:Y:S02]  /*6430*/  @!UP0 UIMAD UR38, UR4, UR5, UR38 ;  /* 0x00000005042682a4 */ /* 0x000fe4000f8e0226 */
[----:B------:R-:W-:Y:S01]  /*6440*/  @!UP0 UIMAD UR37, UR6, UR14, UR37 ;  /* 0x0000000e062582a4 */ /* 0x000fe2000f8e0225 */
[----:B------:R-:W-:Y:S11]  /*6450*/  @!P0 BRA `(.L_x_108) ;  /* 0x00000000007c8947 */ /* 0x000ff60003800000 */
[----:B------:R-:W2:Y:S01]  /*6460*/  LDCU.64 UR8, c[0x4][0x80] ;  /* 0x01001000ff0877ac */ /* 0x000ea20008000a00 */
[----:B------:R-:W-:Y:S01]  /*6470*/  MOV R2, 0x0 ;  /* 0x0000000000027802 */ /* 0x000fe20000000f00 */
[----:B------:R-:W-:Y:S02]  /*6480*/  HFMA2 R12, -RZ, RZ, 0, 5.9604644775390625e-08 ;  /* 0x00000001ff0c7431 */ /* 0x000fe400000001ff */
[----:B------:R-:W-:Y:S01]  /*6490*/  IMAD.MOV.U32 R8, RZ, RZ, 0x70 ;  /* 0x00000070ff087424 */ /* 0x000fe200078e00ff */
[----:B------:R3:W4:Y:S01]  /*64a0*/  LDC.64 R14, c[0x4][R2] ;  /* 0x01000000020e7b82 */ /* 0x0007220000000a00 */
[----:B------:R-:W1:Y:S01]  /*64b0*/  LDCU.64 UR6, c[0x4][0x88] ;  /* 0x01001100ff0677ac */ /* 0x000e620008000a00 */
[----:B------:R-:W-:Y:S01]  /*64c0*/  IMAD.MOV.U32 R13, RZ, RZ, RZ ;  /* 0x000000ffff0d7224 */ /* 0x000fe200078e00ff */
[----:B------:R-:W1:Y:S01]  /*64d0*/  LDCU.64 UR4, c[0x4][0x8] ;  /* 0x01000100ff0477ac */ /* 0x000e620008000a00 */
[----:B--2---:R-:W-:Y:S01]  /*64e0*/  MOV R5, UR9 ;  /* 0x0000000900057c02 */ /* 0x004fe20008000f00 */
[----:B------:R-:W-:Y:S01]  /*64f0*/  IMAD.U32 R4, RZ, RZ, UR8 ;  /* 0x00000008ff047e24 */ /* 0x000fe2000f8e00ff */
[----:B-1----:R-:W-:Y:S01]  /*6500*/  MOV R7, UR7 ;  /* 0x0000000700077c02 */ /* 0x002fe20008000f00 */
[----:B------:R-:W-:Y:S01]  /*6510*/  IMAD.U32 R6, RZ, RZ, UR6 ;  /* 0x00000006ff067e24 */ /* 0x000fe2000f8e00ff */
[----:B------:R-:W-:Y:S01]  /*6520*/  MOV R11, UR5 ;  /* 0x00000005000b7c02 */ /* 0x000fe20008000f00 */
[----:B------:R-:W-:Y:S02]  /*6530*/  IMAD.U32 R10, RZ, RZ, UR4 ;  /* 0x00000004ff0a7e24 */ /* 0x000fe4000f8e00ff */
[----:B------:R-:W-:Y:S07]  /*6540*/  LEPC R20, `(.L_x_109) ;  /* 0x000000001014794e */ /* 0x000fee0000000000 */
[----:B---345:R-:W-:Y:S05]  /*6550*/  CALL.ABS.NOINC R14 ;  /* 0x000000000e007343 */ /* 0x038fea0003c00000 */
.L_x_109:
[----:B------:R-:W1:Y:S01]  /*6560*/  LDCU.64 UR8, c[0x4][0x80] ;  /* 0x01001000ff0877ac */ /* 0x000e620008000a00 */
[----:B------:R-:W2:Y:S01]  /*6570*/  LDC.64 R2, c[0x4][R2] ;  /* 0x0100000002027b82 */ /* 0x000ea20000000a00 */
[----:B------:R-:W-:Y:S02]  /*6580*/  HFMA2 R12, -RZ, RZ, 0, 5.9604644775390625e-08 ;  /* 0x00000001ff0c7431 */ /* 0x000fe400000001ff */
[----:B------:R-:W-:Y:S02]  /*6590*/  IMAD.MOV.U32 R8, RZ, RZ, 0x70 ;  /* 0x00000070ff087424 */ /* 0x000fe400078e00ff */
[----:B------:R-:W-:Y:S01]  /*65a0*/  IMAD.MOV.U32 R13, RZ, RZ, RZ ;  /* 0x000000ffff0d7224 */ /* 0x000fe200078e00ff */
[----:B------:R-:W3:Y:S01]  /*65b0*/  LDCU.64 UR6, c[0x4][0x88] ;  /* 0x01001100ff0677ac */ /* 0x000ee20008000a00 */
[----:B------:R-:W4:Y:S01]  /*65c0*/  LDCU.64 UR4, c[0x4][0x8] ;  /* 0x01000100ff0477ac */ /* 0x000f220008000a00 */
[----:B-1----:R-:W-:Y:S02]  /*65d0*/  MOV R4, UR8 ;  /* 0x0000000800047c02 */ /* 0x002fe40008000f00 */
[----:B------:R-:W-:Y:S02]  /*65e0*/  MOV R5, UR9 ;  /* 0x0000000900057c02 */ /* 0x000fe40008000f00 */
[----:B---3--:R-:W-:Y:S01]  /*65f0*/  MOV R7, UR7 ;  /* 0x0000000700077c02 */ /* 0x008fe20008000f00 */
[----:B------:R-:W-:Y:S01]  /*6600*/  IMAD.U32 R6, RZ, RZ, UR6 ;  /* 0x00000006ff067e24 */ /* 0x000fe2000f8e00ff */
[----:B----4-:R-:W-:Y:S01]  /*6610*/  MOV R11, UR5 ;  /* 0x00000005000b7c02 */ /* 0x010fe20008000f00 */
[----:B------:R-:W-:Y:S02]  /*6620*/  IMAD.U32 R10, RZ, RZ, UR4 ;  /* 0x00000004ff0a7e24 */ /* 0x000fe4000f8e00ff */
[----:B------:R-:W-:Y:S07]  /*6630*/  LEPC R20, `(.L_x_108) ;  /* 0x000000001014794e */ /* 0x000fee0000000000 */
[----:B--2---:R-:W-:Y:S05]  /*6640*/  CALL.ABS.NOINC R2 ;  /* 0x0000000002007343 */ /* 0x004fea0003c00000 */
.L_x_108:
[----:B------:R-:W-:Y:S05]  /*6650*/  BSYNC.RECONVERGENT B6 ;  /* 0x0000000000067941 */ /* 0x000fea0003800200 */
.L_x_107:
[----:B------:R-:W-:Y:S02]  /*6660*/  ISETP.NE.U32.AND P0, PT, RZ, UR54, PT ;  /* 0x00000036ff007c0c */ /* 0x000fe4000bf05070 */
[C---:B------:R-:W-:Y:S02]  /*6670*/  ISETP.NE.U32.AND P1, PT, R54.reuse, RZ, PT ;  /* 0x000000ff3600720c */ /* 0x040fe40003f25070 */
[----:B------:R-:W-:Y:S02]  /*6680*/  ISETP.NE.U32.AND P4, PT, R54, RZ, PT ;  /* 0x000000ff3600720c */ /* 0x000fe40003f85070 */
[----:B------:R-:W-:Y:S02]  /*6690*/  ISETP.NE.AND.EX P0, PT, RZ, UR55, PT, P0 ;  /* 0x00000037ff007c0c */ /* 0x000fe4000bf05300 */
[C---:B------:R-:W-:Y:S02]  /*66a0*/  ISETP.NE.AND.EX P1, PT, R55.reuse, RZ, PT, P1 ;  /* 0x000000ff3700720c */ /* 0x040fe40003f25310 */
[----:B------:R-:W-:Y:S02]  /*66b0*/  ISETP.NE.AND.EX P4, PT, R55, RZ, P0, P4 ;  /* 0x000000ff3700720c */ /* 0x000fe40000785340 */
[----:B------:R-:W-:Y:S02]  /*66c0*/  ISETP.NE.U32.AND P5, PT, R50, RZ, PT ;  /* 0x000000ff3200720c */ /* 0x000fe40003fa5070 */
[----:B------:R-:W-:Y:S02]  /*66d0*/  ISETP.NE.U32.AND P3, PT, RZ, UR54, PT ;  /* 0x00000036ff007c0c */ /* 0x000fe4000bf65070 */
[----:B------:R-:W-:Y:S02]  /*66e0*/  PLOP3.LUT P2, PT, PT, PT, PT, 0x8, 0x80 ;  /* 0x000000000080781c */ /* 0x000fe40003f4e170 */
[----:B------:R-:W-:Y:S02]  /*66f0*/  ISETP.NE.AND.EX P5, PT, R51, RZ, PT, P5 ;  /* 0x000000ff3300720c */ /* 0x000fe40003fa5350 */
[----:B------:R-:W-:Y:S03]  /*6700*/  ISETP.NE.AND.EX P3, PT, RZ, UR55, PT, P3 ;  /* 0x00000037ff007c0c */ /* 0x000fe6000bf65330 */
[----:B------:R-:W-:Y:S01]  /*6710*/  @!P4 PLOP3.LUT P2, PT, P1, PT, PT, 0x80, 0x8 ;  /* 0x000000000008c81c */ /* 0x000fe20000f4f070 */
[----:B------:R-:W-:Y:S01]  /*6720*/  @!UPT UIADD3 URZ, UPT, UPT, URZ, URZ, URZ ;  /* 0x000000fffffff290 */ /* 0x000fe2000fffe0ff */
[----:B------:R-:W-:Y:S11]  /*6730*/  @!P1 BRA `(.L_x_110) ;  /* 0x0000000000309947 */ /* 0x000ff60003800000 */
[----:B------:R-:W-:Y:S01]  /*6740*/  ISETP.NE.U32.AND P0, PT, R52, RZ, PT ;  /* 0x000000ff3400720c */ /* 0x000fe20003f05070 */
[----:B------:R-:W2:Y:S01]  /*6750*/  LDCU.64 UR4, c[0x0][0x358] ;  /* 0x00006b00ff0477ac */ /* 0x000ea20008000a00 */
[----:B------:R-:W-:Y:S02]  /*6760*/  IMAD.MOV.U32 R26, RZ, RZ, 0x1 ;  /* 0x00000001ff1a7424 */ /* 0x000fe400078e00ff */
[----:B------:R-:W-:Y:S11]  /*6770*/  ISETP.NE.AND.EX P0, PT, R53, RZ, PT, P0 ;  /* 0x000000ff3500720c */ /* 0x000ff60003f05300 */
[----:B------:R-:W-:Y:S02]  /*6780*/  @!UPT UIADD3 URZ, UPT, UPT, URZ, URZ, URZ ;  /* 0x000000fffffff290 */ /* 0x000fe4000fffe0ff */
[----:B------:R-:W3:Y:S01]  /*6790*/  @P0 LDC.64 R2, c[0x0][0x888] ;  /* 0x00022200ff020b82 */ /* 0x000ee20000000a00 */
[----:B-1----:R-:W-:Y:S04]  /*67a0*/  @P0 IMAD R0, R54, UR36, RZ ;  /* 0x0000002436000c24 */ /* 0x002fe8000f8e02ff */
[----:B---3--:R-:W-:Y:S04]  /*67b0*/  @P0 IMAD.WIDE R2, R0, 0x4, R2 ;  /* 0x0000000400020825 */ /* 0x008fe800078e0202 */
[----:B------:R-:W-:Y:S01]  /*67c0*/  HFMA2 R0, -RZ, RZ, 0, 5.9604644775390625e-08 ;  /* 0x00000001ff007431 */ /* 0x000fe200000001ff */
[----:B--2--5:R2:W5:Y:S04]  /*67d0*/  @P0 LDG.E R27, desc[UR4][R2.64] ;  /* 0x00000004021b0981 */ /* 0x024568000c1e1900 */
[----:B------:R-:W-:Y:S01]  /*67e0*/  @!P0 PRMT R26, R0, 0x7610, R26 ;  /* 0x00007610001a8816 */ /* 0x000fe2000000001a */
[----:B--2---:R-:W3:Y:S06]  /*67f0*/  @!P0 LDC R27, c[0x0][0x880] ;  /* 0x00022000ff1b8b82 */ /* 0x004eec0000000800 */
.L_x_110:
[----:B------:R-:W-:Y:S05]  /*6800*/  @!P5 BRA `(.L_x_111) ;  /* 0x000000000024d947 */ /* 0x000fea0003800000 */
[----:B------:R-:W-:Y:S01]  /*6810*/  ISETP.NE.U32.AND P0, PT, R48, RZ, PT ;  /* 0x000000ff3000720c */ /* 0x000fe20003f05070 */
[----:B------:R-:W2:Y:S03]  /*6820*/  LDCU.64 UR4, c[0x0][0x358] ;  /* 0x00006b00ff0477ac */ /* 0x000ea60008000a00 */
[----:B------:R-:W-:Y:S11]  /*6830*/  ISETP.NE.AND.EX P0, PT, R49, RZ, PT, P0 ;  /* 0x000000ff3100720c */ /* 0x000ff60003f05300 */
[----:B------:R-:W-:Y:S02]  /*6840*/  @!UPT UIADD3 URZ, UPT, UPT, URZ, URZ, URZ ;  /* 0x000000fffffff290 */ /* 0x000fe4000fffe0ff */
[----:B------:R-:W4:Y:S01]  /*6850*/  @P0 LDC.64 R2, c[0x0][0x8a8] ;  /* 0x00022a00ff020b82 */ /* 0x000f220000000a00 */
[----:B-1----:R-:W-:Y:S04]  /*6860*/  @P0 IMAD R0, R50, UR36, RZ ;  /* 0x0000002432000c24 */ /* 0x002fe8000f8e02ff */
[----:B----4-:R-:W-:Y:S05]  /*6870*/  @P0 IMAD.WIDE R2, R0, 0x4, R2 ;  /* 0x0000000400020825 */ /* 0x010fea00078e0202 */
[----:B--2--5:R2:W5:Y:S02]  /*6880*/  @P0 LDG.E R24, desc[UR4][R2.64] ;  /* 0x0000000402180981 */ /* 0x024564000c1e1900 */
[----:B--2---:R-:W4:Y:S02]  /*6890*/  @!P0 LDC R24, c[0x0][0x8a0] ;  /* 0x00022800ff188b82 */ /* 0x004f240000000800 */
.L_x_111:
[----:B---3-5:R-:W-:Y:S01]  /*68a0*/  FSETP.NEU.AND P0, PT, R27, RZ, PT ;  /* 0x000000ff1b00720b */ /* 0x028fe20003f0d000 */
[----:B------:R-:W-:Y:S01]  /*68b0*/  BSSY B1, `(.L_x_112) ;  /* 0x0000038000017945 */ /* 0x000fe20003800000 */
[----:B------:R-:W-:Y:S01]  /*68c0*/  SEL R3, RZ, 0xffffffff, P3 ;  /* 0xffffffffff037807 */ /* 0x000fe20001800000 */
[----:B------:R-:W-:Y:S01]  /*68d0*/  IMAD.MOV.U32 R73, RZ, RZ, 0x1 ;  /* 0x00000001ff497424 */ /* 0x000fe200078e00ff */
[----:B------:R-:W-:Y:S01]  /*68e0*/  @!P4 LOP3.LUT P3, RZ, R26, 0xff, RZ, 0xc0, !PT ;  /* 0x000000ff1affc812 */ /* 0x000fe2000786c0ff */
[----:B------:R-:W-:Y:S01]  /*68f0*/  IMAD R25, R22, 0x40, R23 ;  /* 0x0000004016197824 */ /* 0x000fe200078e0217 */
[----:B-1----:R-:W-:Y:S01]  /*6900*/  @!P4 SEL R0, RZ, 0xffffffff, P0 ;  /* 0xffffffffff00c807 */ /* 0x002fe20000000000 */
[----:B------:R-:W-:Y:S01]  /*6910*/  IMAD R61, R68, -0x10, R66 ;  /* 0xfffffff0443d7824 */ /* 0x000fe200078e0242 */
[----:B------:R-:W-:Y:S01]  /*6920*/  LOP3.LUT R64, R64, 0x1, RZ, 0x3c, !PT ;  /* 0x0000000140407812 */ /* 0x000fe200078e3cff */
[----:B------:R-:W-:Y:S01]  /*6930*/  IMAD.MOV.U32 R72, RZ, RZ, RZ ;  /* 0x000000ffff487224 */ /* 0x000fe200078e00ff */
[C---:B------:R-:W-:Y:S02]  /*6940*/  @P2 SEL R0, R3.reuse, R0, !P3 ;  /* 0x0000000003002207 */ /* 0x040fe40005800000 */
[----:B------:R-:W-:Y:S02]  /*6950*/  CS2R R46, SRZ ;  /* 0x00000000002e7805 */ /* 0x000fe4000001ff00 */
[----:B------:R-:W-:Y:S02]  /*6960*/  LEA R71, R22, UR44, 0x3 ;  /* 0x0000002c16477c11 */ /* 0x000fe4000f8e18ff */
[----:B------:R-:W-:Y:S02]  /*6970*/  CS2R R44, SRZ ;  /* 0x00000000002c7805 */ /* 0x000fe4000001ff00 */
[----:B------:R-:W-:Y:S02]  /*6980*/  @!P4 LOP3.LUT R0, R0, 0x1, RZ, 0xc0, !PT ;  /* 0x000000010000c812 */ /* 0x000fe400078ec0ff */
[----:B------:R-:W-:Y:S02]  /*6990*/  CS2R R42, SRZ ;  /* 0x00000000002a7805 */ /* 0x000fe4000001ff00 */
[----:B------:R-:W-:Y:S02]  /*69a0*/  SEL R2, RZ, 0xffffffff, P0 ;  /* 0xffffffffff027807 */ /* 0x000fe40000000000 */
[----:B------:R-:W-:Y:S02]  /*69b0*/  CS2R R40, SRZ ;  /* 0x0000000000287805 */ /* 0x000fe4000001ff00 */
[----:B------:R-:W-:Y:S02]  /*69c0*/  ISETP.NE.U32.OR P5, PT, R0, 0x1, P4 ;  /* 0x000000010000780c */ /* 0x000fe400027a5470 */
[----:B------:R-:W-:Y:S02]  /*69d0*/  CS2R R38, SRZ ;  /* 0x0000000000267805 */ /* 0x000fe4000001ff00 */
[----:B------:R-:W-:Y:S02]  /*69e0*/  LOP3.LUT P4, R59, R26, 0xff, RZ, 0xc0, !PT ;  /* 0x000000ff1a3b7812 */ /* 0x000fe4000788c0ff */
[----:B------:R-:W-:Y:S02]  /*69f0*/  CS2R R36, SRZ ;  /* 0x0000000000247805 */ /* 0x000fe4000001ff00 */
[----:B------:R-:W-:Y:S02]  /*6a00*/  P2R R70, PR, RZ, 0x20 ;  /* 0x00000020ff467803 */ /* 0x000fe40000000000 */
[----:B------:R-:W-:Y:S02]  /*6a10*/  CS2R R34, SRZ ;  /* 0x0000000000227805 */ /* 0x000fe4000001ff00 */
[----:B------:R-:W-:Y:S02]  /*6a20*/  @P1 SEL R2, R3, R2, !P4 ;  /* 0x0000000203021207 */ /* 0x000fe40006000000 */
[----:B------:R-:W-:Y:S02]  /*6a30*/  CS2R R32, SRZ ;  /* 0x0000000000207805 */ /* 0x000fe4000001ff00 */
[----:B------:R-:W-:Y:S02]  /*6a40*/  LOP3.LUT R2, R2, 0x1, RZ, 0xc0, !PT ;  /* 0x0000000102027812 */ /* 0x000fe400078ec0ff */
[----:B------:R-:W-:Y:S02]  /*6a50*/  @P5 SHF.L.U32 R0, R64, 0x1f, RZ ;  /* 0x0000001f40005819 */ /* 0x000fe400000006ff */
[----:B------:R-:W-:Y:S02]  /*6a60*/  ISETP.NE.U32.AND P0, PT, R2, 0x1, PT ;  /* 0x000000010200780c */ /* 0x000fe40003f05070 */
[----:B------:R1:W2:Y:S02]  /*6a70*/  @P5 SYNCS.PHASECHK.TRANS64.TRYWAIT P3, [UR44+0x40], R0 ;  /* 0x00004000ff0055a7 */ /* 0x0002a4000806112c */
[----:B------:R-:W-:Y:S02]  /*6a80*/  P2R R74, PR, RZ, 0x1 ;  /* 0x00000001ff4a7803 */ /* 0x000fe40000000000 */
[----:B-1----:R-:W-:Y:S04]  /*6a90*/  SHF.L.U32 R0, R63, 0x1f, RZ ;  /* 0x0000001f3f007819 */ /* 0x002fe800000006ff */
[----:B------:R1:W3:Y:S01]  /*6aa0*/  SYNCS.PHASECHK.TRANS64.TRYWAIT P2, [R71+URZ+0xb0], R0 ;  /* 0x0000b000470075a7 */ /* 0x0002e200080411ff */
[----:B--2---:R-:W-:Y:S01]  /*6ab0*/  @P5 SEL R73, RZ, 0x1, !P3 ;  /* 0x00000001ff495807 */ /* 0x004fe20005800000 */
[----:B-1----:R-:W-:Y:S06]  /*6ac0*/  @!P5 BRA `(.L_x_113) ;  /* 0x000000000058d947 */ /* 0x002fec0003800000 */
[----:B------:R-:W-:Y:S01]  /*6ad0*/  IMAD.MOV.U32 R46, RZ, RZ, RZ ;  /* 0x000000ffff2e7224 */ /* 0x000fe200078e00ff */
[----:B------:R-:W-:Y:S01]  /*6ae0*/  ISETP.NE.AND P0, PT, R73, RZ, PT ;  /* 0x000000ff4900720c */ /* 0x000fe20003f05270 */
[----:B------:R-:W-:Y:S01]  /*6af0*/  BSSY B0, `(.L_x_114) ;  /* 0x000000c000007945 */ /* 0x000fe20003800000 */
[----:B------:R-:W-:Y:S02]  /*6b00*/  CS2R R34, SRZ ;  /* 0x0000000000227805 */ /* 0x000fe4000001ff00 */
[----:B------:R-:W-:Y:S02]  /*6b10*/  CS2R R32, SRZ ;  /* 0x0000000000207805 */ /* 0x000fe4000001ff00 */
[----:B------:R-:W-:Y:S02]  /*6b20*/  CS2R R38, SRZ ;  /* 0x0000000000267805 */ /* 0x000fe4000001ff00 */
[----:B------:R-:W-:Y:S02]  /*6b30*/  CS2R R36, SRZ ;  /* 0x0000000000247805 */ /* 0x000fe4000001ff00 */
[----:B------:R-:W-:Y:S02]  /*6b40*/  CS2R R42, SRZ ;  /* 0x00000000002a7805 */ /* 0x000fe4000001ff00 */
[----:B------:R-:W-:Y:S02]  /*6b50*/  CS2R R40, SRZ ;  /* 0x0000000000287805 */ /* 0x000fe4000001ff00 */
[----:B------:R-:W-:Y:S01]  /*6b60*/  CS2R R44, SRZ ;  /* 0x00000000002c7805 */ /* 0x000fe2000001ff00 */
[----:B------:R-:W-:Y:S06]  /*6b70*/  @P0 BRA `(.L_x_115) ;  /* 0x00000000000c0947 */ /* 0x000fec0003800000 */
[----:B------:R-:W-:Y:S04]  /*6b80*/  SHF.L.U32 R3, R64, 0x1f, RZ ;  /* 0x0000001f40037819 */ /* 0x000fe800000006ff */
[----:B------:R-:W1:Y:S02]  /*6b90*/  SYNCS.PHASECHK.TRANS64.TRYWAIT P0, [UR44+0x40], R3 ;  /* 0x00004003ff0075a7 */ /* 0x000e64000800112c */
[----:B-1----:R-:W-:Y:S05]  /*6ba0*/  @!P0 BRA `(.L_x_116) ;  /* 0x0000002800cc8947 */ /* 0x002fea0003800000 */
.L_x_115:
[----:B------:R-:W-:Y:S05]  /*6bb0*/  BSYNC B0 ;  /* 0x0000000000007941 */ /* 0x000fea0003800000 */
.L_x_114:
[----:B------:R-:W-:Y:S01]  /*6bc0*/  ISETP.NE.AND P0, PT, R74, RZ, PT ;  /* 0x000000ff4a00720c */ /* 0x000fe20003f05270 */
[----:B------:R-:W-:Y:S11]  /*6bd0*/  HFMA2 R72, -RZ, RZ, 0, 5.9604644775390625e-08 ;  /* 0x00000001ff487431 */ /* 0x000ff600000001ff */
[----:B------:R-:W-:Y:S01]  /*6be0*/  @!UPT UIADD3 URZ, UPT, UPT, URZ, URZ, URZ ;  /* 0x000000fffffff290 */ /* 0x000fe2000fffe0ff */
[----:B------:R2:W1:Y:S04]  /*6bf0*/  @P0 LDS.128 R32, [R67] ;  /* 0x0000000043200984 */ /* 0x0004680000000c00 */
[----:B------:R2:W1:Y:S04]  /*6c00*/  @P0 LDS.128 R36, [R66+0x10] ;  /* 0x0000100042240984 */ /* 0x0004680000000c00 */
[----:B------:R2:W1:Y:S04]  /*6c10*/  @P0 LDS.128 R40, [R65+0x20] ;  /* 0x0000200041280984 */ /* 0x0004680000000c00 */
[----:B------:R2:W1:Y:S02]  /*6c20*/  @P0 LDS.128 R44, [R61+0x30] ;  /* 0x000030003d2c0984 */ /* 0x0004640000000c00 */
.L_x_113:
[----:B------:R-:W-:Y:S05]  /*6c30*/  BSYNC B1 ;  /* 0x0000000000017941 */ /* 0x000fea0003800000 */
.L_x_112:
[----:B-1----:R-:W-:Y:S04]  /*6c40*/  SHF.R.U32.HI R2, RZ, 0x15, R25 ;  /* 0x00000015ff027819 */ /* 0x002fe80000011619 */
[----:B------:R-:W-:Y:S01]  /*6c50*/  LOP3.LUT P0, RZ, R2, 0x3, R56, 0x48, !PT ;  /* 0x0000000302ff7812 */ /* 0x000fe20007804838 */
[----:B------:R-:W-:Y:S01]  /*6c60*/  @!UPT UIADD3 URZ, UPT, UPT, URZ, URZ, URZ ;  /* 0x000000fffffff290 */ /* 0x000fe2000fffe0ff */
[----:B---3--:R-:W-:Y:S11]  /*6c70*/  @P2 BRA `(.L_x_117) ;  /* 0x0000000000082947 */ /* 0x008ff60003800000 */
[----:B------:R-:W1:Y:S02]  /*6c80*/  SYNCS.PHASECHK.TRANS64.TRYWAIT P1, [R71+URZ+0xb0], R0 ;  /* 0x0000b000470075a7 */ /* 0x000e6400080211ff */
[----:B-1----:R-:W-:Y:S05]  /*6c90*/  @!P1 BRA `(.L_x_118) ;  /* 0x0000002800a89947 */ /* 0x002fea0003800000 */
.L_x_117:
[----:B------:R-:W-:Y:S05]  /*6ca0*/  @!P0 BRA `(.L_x_119) ;  /* 0x0000000000408947 */ /* 0x000fea0003800000 */
[----:B------:R-:W3:Y:S01]  /*6cb0*/  LDCU.64 UR8, c[0x4][0x70] ;  /* 0x01000e00ff0877ac */ /* 0x000ee20008000a00 */
[----:B------:R-:W-:Y:S01]  /*6cc0*/  MOV R3, 0x0 ;  /* 0x0000000000037802 */ /* 0x000fe20000000f00 */
[----:B------:R-:W-:Y:S02]  /*6cd0*/  HFMA2 R12, -RZ, RZ, 0, 5.9604644775390625e-08 ;  /* 0x00000001ff0c7431 */ /* 0x000fe400000001ff */
[----:B------:R-:W-:Y:S02]  /*6ce0*/  IMAD.MOV.U32 R8, RZ, RZ, 0x192 ;  /* 0x00000192ff087424 */ /* 0x000fe400078e00ff */
[----:B------:R-:W-:Y:S01]  /*6cf0*/  IMAD.MOV.U32 R13, RZ, RZ, RZ ;  /* 0x000000ffff0d7224 */ /* 0x000fe200078e00ff */
[----:B------:R-:W5:Y:S01]  /*6d00*/  LDCU.64 UR6, c[0x4][0x78] ;  /* 0x01000f00ff0677ac */ /* 0x000f620008000a00 */
[----:B------:R-:W1:Y:S01]  /*6d10*/  LDC.64 R2, c[0x4][R3] ;  /* 0x0100000003027b82 */ /* 0x000e620000000a00 */
[----:B------:R-:W2:Y:S01]  /*6d20*/  LDCU.64 UR4, c[0x4][0x10] ;  /* 0x01000200ff0477ac */ /* 0x000ea20008000a00 */
[----:B---3--:R-:W-:Y:S01]  /*6d30*/  MOV R5, UR9 ;  /* 0x0000000900057c02 */ /* 0x008fe20008000f00 */
[----:B------:R-:W-:Y:S01]  /*6d40*/  IMAD.U32 R4, RZ, RZ, UR8 ;  /* 0x00000008ff047e24 */ /* 0x000fe2000f8e00ff */
[----:B-----5:R-:W-:Y:S01]  /*6d50*/  MOV R7, UR7 ;  /* 0x0000000700077c02 */ /* 0x020fe20008000f00 */
[----:B------:R-:W-:Y:S01]  /*6d60*/  IMAD.U32 R6, RZ, RZ, UR6 ;  /* 0x00000006ff067e24 */ /* 0x000fe2000f8e00ff */
[----:B--2---:R-:W-:Y:S01]  /*6d70*/  MOV R11, UR5 ;  /* 0x00000005000b7c02 */ /* 0x004fe20008000f00 */
[----:B------:R-:W-:Y:S02]  /*6d80*/  IMAD.U32 R10, RZ, RZ, UR4 ;  /* 0x00000004ff0a7e24 */ /* 0x000fe4000f8e00ff */
[----:B------:R-:W-:Y:S07]  /*6d90*/  LEPC R20, `(.L_x_119) ;  /* 0x000000001014794e */ /* 0x000fee0000000000 */
[----:B-1--4-:R-:W-:Y:S05]  /*6da0*/  CALL.ABS.NOINC R2 ;  /* 0x0000000002007343 */ /* 0x012fea0003c00000 */
.L_x_119:
[----:B------:R-:W-:Y:S05]  /*6db0*/  WARPSYNC.ALL ;  /* 0x0000000000007948 */ /* 0x000fea0003800000 */
[----:B------:R-:W-:Y:S01]  /*6dc0*/  R2UR UR4, R25 ;  /* 0x00000000190472ca */ /* 0x000fe200000e0000 */
[----:B------:R-:W-:Y:S01]  /*6dd0*/  BSSY.RECONVERGENT B0, `(.L_x_120) ;  /* 0x0000039000007945 */ /* 0x000fe20003800200 */
[----:B------:R-:W-:Y:S11]  /*6de0*/  ISETP.NE.AND P0, PT, R69, RZ, PT ;  /* 0x000000ff4500720c */ /* 0x000ff60003f05270 */
[----:B------:R-:W1:Y:S02]  /*6df0*/  LDTM.x16 R4, tmem[UR4] ;  /* 0x00000004000479ee */ /* 0x000e640008240000 */
[C---:B-1--4-:R-:W-:Y:S01]  /*6e00*/  FMUL R0, R24.reuse, R4 ;  /* 0x0000000418007220 */ /* 0x052fe20000400000 */
[C---:B------:R-:W-:Y:S01]  /*6e10*/  FMUL R2, R24.reuse, R5 ;  /* 0x0000000518027220 */ /* 0x040fe20000400000 */
[C---:B------:R-:W-:Y:S01]  /*6e20*/  FMUL R3, R24.reuse, R6 ;  /* 0x0000000618037220 */ /* 0x040fe20000400000 */
[C---:B------:R-:W-:Y:S01]  /*6e30*/  FMUL R7, R24.reuse, R7 ;  /* 0x0000000718077220 */ /* 0x040fe20000400000 */
[C---:B------:R-:W-:Y:S01]  /*6e40*/  FFMA R28, R27.reuse, R32, R0 ;  /* 0x000000201b1c7223 */ /* 0x040fe20000000000 */
        /* <DEDUP_REMOVED lines=10> */
[----:B------:R1:W-:Y:S01]  /*6ef0*/  STS.128 [R67], R28 ;  /* 0x0000001c43007388 */ /* 0x0003e20000000c00 */
        /* <DEDUP_REMOVED lines=8> */
[----:B------:R1:W-:Y:S01]  /*6f80*/  STS.128 [R66+0x10], R4 ;  /* 0x0000100442007388 */ /* 0x0003e20000000c00 */
[C---:B------:R-:W-:Y:S01]  /*6f90*/  FMUL R13, R24.reuse, R17 ;  /* 0x00000011180d7220 */ /* 0x040fe20000400000 */
[C---:B------:R-:W-:Y:S01]  /*6fa0*/  FFMA R10, R27.reuse, R42, R10 ;  /* 0x0000002a1b0a7223 */ /* 0x040fe2000000000a */
[C---:B------:R-:W-:Y:S01]  /*6fb0*/  FMUL R14, R24.reuse, R18 ;  /* 0x00000012180e7220 */ /* 0x040fe20000400000 */
[C---:B------:R-:W-:Y:S01]  /*6fc0*/  FFMA R11, R27.reuse, R43, R15 ;  /* 0x0000002b1b0b7223 */ /* 0x040fe2000000000f */
[----:B------:R-:W-:Y:S01]  /*6fd0*/  FMUL R19, R24, R19 ;  /* 0x0000001318137220 */ /* 0x000fe20000400000 */
[C---:B------:R-:W-:Y:S01]  /*6fe0*/  FFMA R12, R27.reuse, R44, R12 ;  /* 0x0000002c1b0c7223 */ /* 0x040fe2000000000c */
[C---:B------:R-:W-:Y:S01]  /*6ff0*/  FFMA R13, R27.reuse, R45, R13 ;  /* 0x0000002d1b0d7223 */ /* 0x040fe2000000000d */
[C---:B------:R-:W-:Y:S01]  /*7000*/  FFMA R14, R27.reuse, R46, R14 ;  /* 0x0000002e1b0e7223 */ /* 0x040fe2000000000e */
[----:B------:R1:W-:Y:S01]  /*7010*/  STS.128 [R65+0x20], R8 ;  /* 0x0000200841007388 */ /* 0x0003e20000000c00 */
[----:B------:R-:W-:Y:S05]  /*7020*/  FFMA R15, R27, R47, R19 ;  /* 0x0000002f1b0f7223 */ /* 0x000fea0000000013 */
[----:B------:R1:W-:Y:S01]  /*7030*/  STS.128 [R61+0x30], R12 ;  /* 0x0000300c3d007388 */ /* 0x0003e20000000c00 */
[----:B------:R-:W-:Y:S01]  /*7040*/  @!PT LDS RZ, [RZ] ;  /* 0x00000000fffff984 */ /* 0x000fe20000000800 */
[----:B------:R-:W-:Y:S01]  /*7050*/  @!PT LDS RZ, [RZ] ;  /* 0x00000000fffff984 */ /* 0x000fe20000000800 */
[----:B------:R-:W-:Y:S01]  /*7060*/  @!PT LDS RZ, [RZ] ;  /* 0x00000000fffff984 */ /* 0x000fe20000000800 */
[----:B------:R-:W-:Y:S01]  /*7070*/  @!PT LDS RZ, [RZ] ;  /* 0x00000000fffff984 */ /* 0x000fe20000000800 */
[----:B------:R3:W-:Y:S06]  /*7080*/  MEMBAR.ALL.CTA ;  /* 0x0000000000007992 */ /* 0x0007ec0000008000 */
[----:B---3--:R-:W3:Y:S02]  /*7090*/  FENCE.VIEW.ASYNC.S ;  /* 0x00000000000073c6 */ /* 0x008ee40000000000 */
[----:B---3--:R-:W-:Y:S06]  /*70a0*/  BAR.SYNC.DEFER_BLOCKING 0x1, 0x80 ;  /* 0x0042000000007b1d */ /* 0x008fec0000010000 */
[----:B------:R-:W-:Y:S05]  /*70b0*/  @P0 BRA `(.L_x_121) ;  /* 0x0000000000280947 */ /* 0x000fea0003800000 */
[----:B------:R-:W3:Y:S01]  /*70c0*/  LDCU.64 UR6, c[0x0][0x348] ;  /* 0x00006900ff0677ac */ /* 0x000ee20008000a00 */
[----:B------:R-:W-:Y:S01]  /*70d0*/  UIADD3 UR4, UPT, UPT, UR44, 0x200, URZ ;  /* 0x000002002c047890 */ /* 0x000fe2000fffe0ff */
[----:B------:R-:W-:Y:S05]  /*70e0*/  UMOV UR51, UR36 ;  /* 0x0000002400337c82 */ /* 0x000fea0008000000 */
[----:B------:R-:W-:Y:S04]  /*70f0*/  MOV R58, UR4 ;  /* 0x00000004003a7c02 */ /* 0x000fe80008000f00 */
[----:B------:R-:W-:Y:S01]  /*7100*/  R2UR UR48, R58 ;  /* 0x000000003a3072ca */ /* 0x000fe200000e0000 */
[----:B---3--:R-:W-:Y:S04]  /*7110*/  UIADD3 UR4, UP0, UPT, UR6, 0x680, URZ ;  /* 0x0000068006047890 */ /* 0x008fe8000ff1e0ff */
[----:B------:R-:W-:Y:S09]  /*7120*/  UIADD3.X UR5, UPT, UPT, URZ, UR7, URZ, UP0, !UPT ;  /* 0x00000007ff057290 */ /* 0x000ff200087fe4ff */
[----:B------:R3:W-:Y:S01]  /*7130*/  UTMASTG.3D [UR48], [UR4] ;  /* 0x00000030040073b5 */ /* 0x0007e20008010000 */
[----:B------:R0:W-:Y:S01]  /*7140*/  UTMACMDFLUSH ;  /* 0x00000000000079b7 */ /* 0x0001e20000000000 */
[----:B---3--:R-:W-:Y:S04]  /*7150*/  DEPBAR.LE SB0, 0x1 ;  /* 0x000080400000791a */ /* 0x008fe80000000000 */
.L_x_121:
[----:B------:R-:W-:Y:S05]  /*7160*/  BSYNC.RECONVERGENT B0 ;  /* 0x0000000000007941 */ /* 0x000fea0003800200 */
.L_x_120:
[----:B------:R-:W-:Y:S01]  /*7170*/  BAR.SYNC.DEFER_BLOCKING 0x1, 0x80 ;  /* 0x0042000000007b1d */ /* 0x000fe20000010000 */
[----:B------:R-:W-:Y:S01]  /*7180*/  ISETP.NE.AND P1, PT, R70, RZ, PT ;  /* 0x000000ff4600720c */ /* 0x000fe20003f25270 */
[----:B------:R-:W-:Y:S01]  /*7190*/  UISETP.NE.AND UP0, UPT, UR47, URZ, UPT ;  /* 0x000000ff2f00728c */ /* 0x000fe2000bf05270 */
[----:B------:R-:W-:Y:S11]  /*71a0*/  LEA R2, R72, UR44, 0x3 ;  /* 0x0000002c48027c11 */ /* 0x000ff6000f8e18ff */
[----:B------:R-:W-:Y:S01]  /*71b0*/  @P1 SHF.L.U32 R3, R64, 0x1f, RZ ;  /* 0x0000001f40031819 */ /* 0x000fe200000006ff */
[----:B------:R-:W-:Y:S06]  /*71c0*/  BRA.U !UP0, `(.L_x_122) ;  /* 0x0000000108247547 */ /* 0x000fec000b800000 */
[----:B-1----:R-:W-:Y:S01]  /*71d0*/  IMAD.U32 R4, RZ, RZ, UR46 ;  /* 0x0000002eff047e24 */ /* 0x002fe2000f8e00ff */
[----:B------:R-:W-:Y:S01]  /*71e0*/  MOV R0, UR52 ;  /* 0x0000003400007c02 */ /* 0x000fe20008000f00 */
[----:B------:R-:W-:Y:S03]  /*71f0*/  UIADD3 UR4, UPT, UPT, UR46, 0x1, URZ ;  /* 0x000000012e047890 */ /* 0x000fe6000fffe0ff */
[----:B------:R-:W-:Y:S01]  /*7200*/  @P1 LEA R4, R4, UR44, 0x3 ;  /* 0x0000002c04041c11 */ /* 0x000fe2000f8e18ff */
[----:B------:R-:W-:Y:S04]  /*7210*/  UISETP.NE.AND UP0, UPT, UR4, 0x4, UPT ;  /* 0x000000040400788c */ /* 0x000fe8000bf05270 */
[----:B------:R-:W-:Y:S01]  /*7220*/  @P1 VIADD R4, R4, 0x60 ;  /* 0x0000006004041836 */ /* 0x000fe20000000000 */
[----:B------:R-:W-:Y:S04]  /*7230*/  USEL UR46, UR4, URZ, UP0 ;  /* 0x000000ff042e7287 */ /* 0x000fe80008000000 */
[----:B------:R-:W-:Y:S04]  /*7240*/  @P1 PRMT R0, R0, 0x654, R4 ;  /* 0x0000065400001816 */ /* 0x000fe80000000004 */
[----:B------:R3:W-:Y:S04]  /*7250*/  @P1 SYNCS.ARRIVE.TRANS64.RED.A1T0 RZ, [R0+URZ], RZ ;  /* 0x000000ff00ff19a7 */ /* 0x0007e800081004ff */
.L_x_122:
[----:B------:R-:W4:Y:S01]  /*7260*/  @P1 SYNCS.PHASECHK.TRANS64.TRYWAIT P0, [R2+URZ+0x40], R3 ;  /* 0x00004003020015a7 */ /* 0x000f2200080011ff */
[----:B------:R-:W-:Y:S01]  /*7270*/  BSSY B1, `(.L_x_123) ;  /* 0x0000016000017945 */ /* 0x000fe20003800000 */
[----:B----4-:R-:W-:Y:S03]  /*7280*/  @P1 SEL R73, RZ, 0x1, !P0 ;  /* 0x00000001ff491807 */ /* 0x010fe60004000000 */
[----:B------:R-:W-:Y:S05]  /*7290*/  @!P1 BRA `(.L_x_124) ;  /* 0x00000000004c9947 */ /* 0x000fea0003800000 */
[----:B------:R-:W-:Y:S01]  /*72a0*/  ISETP.NE.AND P0, PT, R73, RZ, PT ;  /* 0x000000ff4900720c */ /* 0x000fe20003f05270 */
[----:B------:R-:W-:Y:S01]  /*72b0*/  BSSY B0, `(.L_x_125) ;  /* 0x000000b000007945 */ /* 0x000fe20003800000 */
[----:B------:R-:W-:Y:S11]  /*72c0*/  ISETP.NE.AND P1, PT, R74, RZ, PT ;  /* 0x000000ff4a00720c */ /* 0x000ff60003f25270 */
[----:B------:R-:W-:Y:S02]  /*72d0*/  @!UPT UIADD3 URZ, UPT, UPT, URZ, URZ, URZ ;  /* 0x000000fffffff290 */ /* 0x000fe4000fffe0ff */
[C---:B-1----:R-:W-:Y:S01]  /*72e0*/  @P1 IMAD R6, R72.reuse, 0x2000, R67 ;  /* 0x0000200048061824 */ /* 0x042fe200078e0243 */
[C---:B------:R-:W-:Y:S01]  /*72f0*/  @P1 LEA R4, R72.reuse, R65, 0xd ;  /* 0x0000004148041211 */ /* 0x040fe200078e68ff */
[C---:B------:R-:W-:Y:S02]  /*7300*/  @P1 IMAD R5, R72.reuse, 0x2000, R66 ;  /* 0x0000200048051824 */ /* 0x040fe400078e0242 */
[----:B------:R-:W-:Y:S01]  /*7310*/  @P1 IMAD R3, R72, 0x2000, R61 ;  /* 0x0000200048031824 */ /* 0x000fe200078e023d */
[----:B------:R-:W-:Y:S06]  /*7320*/  @P0 BRA `(.L_x_126) ;  /* 0x00000000000c0947 */ /* 0x000fec0003800000 */
[----:B---3--:R-:W-:Y:S04]  /*7330*/  SHF.L.U32 R0, R64, 0x1f, RZ ;  /* 0x0000001f40007819 */ /* 0x008fe800000006ff */
[----:B------:R-:W1:Y:S02]  /*7340*/  SYNCS.PHASECHK.TRANS64.TRYWAIT P0, [R2+URZ+0x40], R0 ;  /* 0x00004000020075a7 */ /* 0x000e6400080011ff */
[----:B-1----:R-:W-:Y:S05]  /*7350*/  @!P0 BRA `(.L_x_127) ;  /* 0x00000024000c8947 */ /* 0x002fea0003800000 */
.L_x_126:
[----:B------:R-:W-:Y:S05]  /*7360*/  BSYNC B0 ;  /* 0x0000000000007941 */ /* 0x000fea0003800000 */
.L_x_125:
[----:B------:R-:W-:Y:S02]  /*7370*/  ISETP.NE.AND P0, PT, R74, RZ, PT ;  /* 0x000000ff4a00720c */ /* 0x000fe40003f05270 */
[----:B------:R-:W-:Y:S11]  /*7380*/  IADD3 R72, PT, PT, R72, 0x1, RZ ;  /* 0x0000000148487810 */ /* 0x000ff60007ffe0ff */
[----:B------:R4:W1:Y:S04]  /*7390*/  @P0 LDS.128 R32, [R6] ;  /* 0x0000000006200984 */ /* 0x0008680000000c00 */
[----:B------:R4:W1:Y:S04]  /*73a0*/  @P0 LDS.128 R36, [R5+0x10] ;  /* 0x0000100005240984 */ /* 0x0008680000000c00 */
[----:B------:R4:W1:Y:S04]  /*73b0*/  @P0 LDS.128 R40, [R4+0x20] ;  /* 0x0000200004280984 */ /* 0x0008680000000c00 */
[----:B------:R4:W1:Y:S02]  /*73c0*/  @P0 LDS.128 R44, [R3+0x30] ;  /* 0x00003000032c0984 */ /* 0x0008640000000c00 */
.L_x_124:
[----:B------:R-:W-:Y:S05]  /*73d0*/  BSYNC B1 ;  /* 0x0000000000017941 */ /* 0x000fea0003800000 */
.L_x_123:
[----:B-1-3--:R-:W-:Y:S05]  /*73e0*/  VIADD R0, R25, 0x10 ;  /* 0x0000001019007836 */ /* 0x00afea0000000000 */
[----:B------:R-:W-:Y:S04]  /*73f0*/  SHF.R.U32.HI R0, RZ, 0x15, R0 ;  /* 0x00000015ff007819 */ /* 0x000fe80000011600 */
[----:B------:R-:W-:Y:S11]  /*7400*/  LOP3.LUT P0, RZ, R0, 0x3, R56, 0x48, !PT ;  /* 0x0000000300ff7812 */ /* 0x000ff60007804838 */
[----:B------:R-:W-:Y:S02]  /*7410*/  @!UPT UIADD3 URZ, UPT, UPT, URZ, URZ, URZ ;  /* 0x000000fffffff290 */ /* 0x000fe4000fffe0ff */
[----:B------:R-:W-:Y:S05]  /*7420*/  @!P0 BRA `(.L_x_128) ;  /* 0x0000000000408947 */ /* 0x000fea0003800000 */
[----:B------:R-:W1:Y:S01]  /*7430*/  LDCU.64 UR8, c[0x4][0x70] ;  /* 0x01000e00ff0877ac */ /* 0x000e620008000a00 */
[----:B----4-:R-:W-:Y:S01]  /*7440*/  MOV R3, 0x0 ;  /* 0x0000000000037802 */ /* 0x010fe20000000f00 */
[----:B------:R-:W-:Y:S02]  /*7450*/  HFMA2 R12, -RZ, RZ, 0, 5.9604644775390625e-08 ;  /* 0x00000001ff0c7431 */ /* 0x000fe400000001ff */
[----:B------:R-:W-:Y:S02]  /*7460*/  IMAD.MOV.U32 R8, RZ, RZ, 0x192 ;  /* 0x00000192ff087424 */ /* 0x000fe400078e00ff */
[----:B------:R-:W-:Y:S01]  /*7470*/  IMAD.MOV.U32 R13, RZ, RZ, RZ ;  /* 0x000000ffff0d7224 */ /* 0x000fe200078e00ff */
[----:B------:R-:W3:Y:S01]  /*7480*/  LDCU.64 UR6, c[0x4][0x78] ;  /* 0x01000f00ff0677ac */ /* 0x000ee20008000a00 */
[----:B------:R-:W4:Y:S01]  /*7490*/  LDC.64 R2, c[0x4][R3] ;  /* 0x0100000003027b82 */ /* 0x000f220000000a00 */
[----:B------:R-:W5:Y:S01]  /*74a0*/  LDCU.64 UR4, c[0x4][0x10] ;  /* 0x01000200ff0477ac */ /* 0x000f620008000a00 */
[----:B-1----:R-:W-:Y:S01]  /*74b0*/  MOV R5, UR9 ;  /* 0x0000000900057c02 */ /* 0x002fe20008000f00 */
[----:B------:R-:W-:Y:S01]  /*74c0*/  IMAD.U32 R4, RZ, RZ, UR8 ;  /* 0x00000008ff047e24 */ /* 0x000fe2000f8e00ff */
[----:B---3--:R-:W-:Y:S01]  /*74d0*/  MOV R7, UR7 ;  /* 0x0000000700077c02 */ /* 0x008fe20008000f00 */
[----:B------:R-:W-:Y:S01]  /*74e0*/  IMAD.U32 R6, RZ, RZ, UR6 ;  /* 0x00000006ff067e24 */ /* 0x000fe2000f8e00ff */
[----:B-----5:R-:W-:Y:S01]  /*74f0*/  MOV R11, UR5 ;  /* 0x00000005000b7c02 */ /* 0x020fe20008000f00 */
[----:B------:R-:W-:Y:S02]  /*7500*/  IMAD.U32 R10, RZ, RZ, UR4 ;  /* 0x00000004ff0a7e24 */ /* 0x000fe4000f8e00ff */
[----:B------:R-:W-:Y:S07]  /*7510*/  LEPC R20, `(.L_x_128) ;  /* 0x000000001014794e */ /* 0x000fee0000000000 */
[----:B--2-4-:R-:W-:Y:S05]  /*7520*/  CALL.ABS.NOINC R2 ;  /* 0x0000000002007343 */ /* 0x014fea0003c00000 */
.L_x_128:
[----:B------:R-:W-:Y:S05]  /*7530*/  WARPSYNC.ALL ;  /* 0x0000000000007948 */ /* 0x000fea0003800000 */
[----:B------:R-:W-:Y:S01]  /*7540*/  R2UR UR4, R25 ;  /* 0x00000000190472ca */ /* 0x000fe200000e0000 */
[----:B------:R-:W-:Y:S01]  /*7550*/  BSSY.RECONVERGENT B0, `(.L_x_129) ;  /* 0x0000041000007945 */ /* 0x000fe20003800200 */
[----:B------:R-:W-:Y:S02]  /*7560*/  ISETP.NE.AND P6, PT, R70, RZ, PT ;  /* 0x000000ff4600720c */ /* 0x000fe40003fc5270 */
[----:B------:R-:W-:Y:S02]  /*7570*/  ISETP.NE.AND P0, PT, R69, RZ, PT ;  /* 0x000000ff4500720c */ /* 0x000fe40003f05270 */
[----:B------:R-:W-:Y:S07]  /*7580*/  MOV R20, UR46 ;  /* 0x0000002e00147c02 */ /* 0x000fee0008000f00 */
[----:B----4-:R-:W1:Y:S02]  /*7590*/  LDTM.x16 R4, tmem[UR4+0x10] ;  /* 0x00001004000479ee */ /* 0x010e640008240000 */
[----:B------:R-:W-:Y:S01]  /*75a0*/  @P6 LEA R20, R20, UR44, 0x3 ;  /* 0x0000002c14146c11 */ /* 0x000fe2000f8e18ff */
[C---:B-1----:R-:W-:Y:S01]  /*75b0*/  FMUL R0, R24.reuse, R4 ;  /* 0x0000000418007220 */ /* 0x042fe20000400000 */
        /* <DEDUP_REMOVED lines=33> */
[----:B------:R-:W-:Y:S01]  /*77d0*/  FFMA R15, R27, R47, R19 ;  /* 0x0000002f1b0f7223 */ /* 0x000fe20000000013 */
[----:B------:R-:W-:Y:S02]  /*77e0*/  MOV R16, UR52 ;  /* 0x0000003400107c02 */ /* 0x000fe40008000f00 */
[----:B------:R-:W-:Y:S02]  /*77f0*/  @P6 IADD3 R17, PT, PT, R20, 0x60, RZ ;  /* 0x0000006014116810 */ /* 0x000fe40007ffe0ff */
[----:B------:R1:W-:Y:S01]  /*7800*/  STS.128 [R61+0x2030], R12 ;  /* 0x0020300c3d007388 */ /* 0x0003e20000000c00 */
[----:B------:R-:W-:Y:S02]  /*7810*/  LEA R0, R72, UR44, 0x3 ;  /* 0x0000002c48007c11 */ /* 0x000fe4000f8e18ff */
[----:B------:R-:W-:Y:S01]  /*7820*/  @P6 PRMT R16, R16, 0x654, R17 ;  /* 0x0000065410106816 */ /* 0x000fe20000000011 */
[----:B------:R-:W-:Y:S01]  /*7830*/  @!PT LDS RZ, [RZ] ;  /* 0x00000000fffff984 */ /* 0x000fe20000000800 */
[----:B------:R-:W-:Y:S01]  /*7840*/  @!PT LDS RZ, [RZ] ;  /* 0x00000000fffff984 */ /* 0x000fe20000000800 */
[----:B------:R-:W-:Y:S01]  /*7850*/  @!PT LDS RZ, [RZ] ;  /* 0x00000000fffff984 */ /* 0x000fe20000000800 */
[----:B------:R-:W-:Y:S01]  /*7860*/  @!PT LDS RZ, [RZ] ;  /* 0x00000000fffff984 */ /* 0x000fe20000000800 */
[----:B------:R3:W-:Y:S06]  /*7870*/  MEMBAR.ALL.CTA ;  /* 0x0000000000007992 */ /* 0x0007ec0000008000 */
[----:B---3--:R-:W3:Y:S01]  /*7880*/  FENCE.VIEW.ASYNC.S ;  /* 0x00000000000073c6 */ /* 0x008ee20000000000 */
[----:B------:R-:W-:Y:S01]  /*7890*/  @P6 SHF.L.U32 R2, R64, 0x1f, RZ ;  /* 0x0000001f40026819 */ /* 0x000fe200000006ff */
[----:B---3--:R-:W-:Y:S06]  /*78a0*/  BAR.SYNC.DEFER_BLOCKING 0x1, 0x80 ;  /* 0x0042000000007b1d */ /* 0x008fec0000010000 */
[----:B------:R-:W-:Y:S05]  /*78b0*/  @P0 BRA `(.L_x_130) ;  /* 0x0000000000280947 */ /* 0x000fea0003800000 */
[----:B------:R-:W3:Y:S01]  /*78c0*/  LDCU.64 UR6, c[0x0][0x348] ;  /* 0x00006900ff0677ac */ /* 0x000ee20008000a00 */
[----:B------:R-:W-:Y:S02]  /*78d0*/  UIADD3 UR9, UPT, UPT, UR49, 0x10, URZ ;  /* 0x0000001031097890 */ /* 0x000fe4000fffe0ff */
[----:B------:R-:W-:Y:S01]  /*78e0*/  UIADD3 UR8, UPT, UPT, UR44, 0x2200, URZ ;  /* 0x000022002c087890 */ /* 0x000fe2000fffe0ff */
[----:B------:R-:W-:Y:S01]  /*78f0*/  UMOV UR10, UR50 ;  /* 0x00000032000a7c82 */ /* 0x000fe20008000000 */
[----:B------:R-:W-:Y:S01]  /*7900*/  UMOV UR11, UR36 ;  /* 0x00000024000b7c82 */ /* 0x000fe20008000000 */
[----:B---3--:R-:W-:Y:S04]  /*7910*/  UIADD3 UR4, UP0, UPT, UR6, 0x680, URZ ;  /* 0x0000068006047890 */ /* 0x008fe8000ff1e0ff */
[----:B------:R-:W-:Y:S09]  /*7920*/  UIADD3.X UR5, UPT, UPT, URZ, UR7, URZ, UP0, !UPT ;  /* 0x00000007ff057290 */ /* 0x000ff200087fe4ff */
[----:B------:R3:W-:Y:S01]  /*7930*/  UTMASTG.3D [UR8], [UR4] ;  /* 0x00000008040073b5 */ /* 0x0007e20008010000 */
[----:B------:R0:W-:Y:S01]  /*7940*/  UTMACMDFLUSH ;  /* 0x00000000000079b7 */ /* 0x0001e20000000000 */
[----:B---3--:R-:W-:Y:S04]  /*7950*/  DEPBAR.LE SB0, 0x1 ;  /* 0x000080400000791a */ /* 0x008fe80000000000 */
.L_x_130:
[----:B------:R-:W-:Y:S05]  /*7960*/  BSYNC.RECONVERGENT B0 ;  /* 0x0000000000007941 */ /* 0x000fea0003800200 */
.L_x_129:
[----:B------:R-:W-:Y:S01]  /*7970*/  BAR.SYNC.DEFER_BLOCKING 0x1, 0x80 ;  /* 0x0042000000007b1d */ /* 0x000fe20000010000 */
[----:B------:R-:W-:Y:S04]  /*7980*/  UIADD3 UR4, UPT, UPT, UR46, 0x1, URZ ;  /* 0x000000012e047890 */ /* 0x000fe8000fffe0ff */
[----:B------:R-:W-:Y:S04]  /*7990*/  UISETP.NE.AND UP0, UPT, UR4, 0x4, UPT ;  /* 0x000000040400788c */ /* 0x000fe8000bf05270 */
[----:B------:R-:W-:Y:S01]  /*79a0*/  USEL UR45, UR4, URZ, UP0 ;  /* 0x000000ff042d7287 */ /* 0x000fe20008000000 */
[----:B------:R3:W-:Y:S01]  /*79b0*/  @P6 SYNCS.ARRIVE.TRANS64.RED.A1T0 RZ, [R16+URZ], RZ ;  /* 0x000000ff10ff69a7 */ /* 0x0007e200081004ff */
[----:B------:R-:W-:Y:S01]  /*79c0*/  BSSY B1, `(.L_x_131) ;  /* 0x0000017000017945 */ /* 0x000fe20003800000 */
[----:B------:R-:W4:Y:S02]  /*79d0*/  @P6 SYNCS.PHASECHK.TRANS64.TRYWAIT P0, [R0+URZ+0x40], R2 ;  /* 0x00004002000065a7 */ /* 0x000f2400080011ff */
[----:B----4-:R-:W-:Y:S01]  /*79e0*/  @P6 SEL R73, RZ, 0x1, !P0 ;  /* 0x00000001ff496807 */ /* 0x010fe20004000000 */
[----:B---3--:R-:W-:Y:S06]  /*79f0*/  @!P6 BRA `(.L_x_132) ;  /* 0x00000000004ce947 */ /* 0x008fec0003800000 */
        /* <DEDUP_REMOVED lines=9> */
[----:B------:R-:W-:Y:S04]  /*7a90*/  SHF.L.U32 R6, R64, 0x1f, RZ ;  /* 0x0000001f40067819 */ /* 0x000fe800000006ff */
[----:B------:R-:W1:Y:S02]  /*7aa0*/  SYNCS.PHASECHK.TRANS64.TRYWAIT P0, [R0+URZ+0x40], R6 ;  /* 0x00004006000075a7 */ /* 0x000e6400080011ff */
[----:B-1----:R-:W-:Y:S05]  /*7ab0*/  @!P0 BRA `(.L_x_135) ;  /* 0x0000001c00488947 */ /* 0x002fea0003800000 */
.L_x_134:
[----:B------:R-:W-:Y:S05]  /*7ac0*/  BSYNC B0 ;  /* 0x0000000000007941 */ /* 0x000fea0003800000 */
.L_x_133:
[----:B------:R-:W-:Y:S02]  /*7ad0*/  ISETP.NE.AND P0, PT, R74, RZ, PT ;  /* 0x000000ff4a00720c */ /* 0x000fe40003f05270 */
[----:B------:R-:W-:Y:S11]  /*7ae0*/  IADD3 R72, PT, PT, R72, 0x1, RZ ;  /* 0x0000000148487810 */ /* 0x000ff60007ffe0ff */
[----:B------:R3:W4:Y:S04]  /*7af0*/  @P0 LDS.128 R32, [R5] ;  /* 0x0000000005200984 */ /* 0x0007280000000c00 */
[----:B------:R3:W1:Y:S04]  /*7b00*/  @P0 LDS.128 R36, [R4+0x10] ;  /* 0x0000100004240984 */ /* 0x0006680000000c00 */
[----:B------:R3:W1:Y:S04]  /*7b10*/  @P0 LDS.128 R40, [R3+0x20] ;  /* 0x0000200003280984 */ /* 0x0006680000000c00 */
[----:B------:R3:W1:Y:S02]  /*7b20*/  @P0 LDS.128 R44, [R2+0x30] ;  /* 0x00003000022c0984 */ /* 0x0006640000000c00 */
.L_x_132:
[----:B------:R-:W-:Y:S05]  /*7b30*/  BSYNC B1 ;  /* 0x0000000000017941 */ /* 0x000fea0003800000 */
.L_x_131:
[----:B-1----:R-:W-:Y:S05]  /*7b40*/  VIADD R0, R25, 0x20 ;  /* 0x0000002019007836 */ /* 0x002fea0000000000 */
[----:B------:R-:W-:Y:S04]  /*7b50*/  SHF.R.U32.HI R0, RZ, 0x15, R0 ;  /* 0x00000015ff007819 */ /* 0x000fe80000011600 */
[----:B------:R-:W-:Y:S11]  /*7b60*/  LOP3.LUT P0, RZ, R0, 0x3, R56, 0x48, !PT ;  /* 0x0000000300ff7812 */ /* 0x000ff60007804838 */
[----:B------:R-:W-:Y:S02]  /*7b70*/  @!UPT UIADD3 URZ, UPT, UPT, URZ, URZ, URZ ;  /* 0x000000fffffff290 */ /* 0x000fe4000fffe0ff */
[----:B------:R-:W-:Y:S05]  /*7b80*/  @!P0 BRA `(.L_x_136) ;  /* 0x0000000000408947 */ /* 0x000fea0003800000 */
[----:B------:R-:W1:Y:S01]  /*7b90*/  LDCU.64 UR8, c[0x4][0x70] ;  /* 0x01000e00ff0877ac */ /* 0x000e620008000a00 */
[----:B---3--:R-:W-:Y:S01]  /*7ba0*/  MOV R3, 0x0 ;  /* 0x0000000000037802 */ /* 0x008fe20000000f00 */
[----:B------:R-:W-:Y:S02]  /*7bb0*/  HFMA2 R12, -RZ, RZ, 0, 5.9604644775390625e-08 ;  /* 0x00000001ff0c7431 */ /* 0x000fe400000001ff */
[----:B------:R-:W-:Y:S02]  /*7bc0*/  IMAD.MOV.U32 R8, RZ, RZ, 0x192 ;  /* 0x00000192ff087424 */ /* 0x000fe400078e00ff */
[----:B------:R-:W-:Y:S01]  /*7bd0*/  IMAD.MOV.U32 R13, RZ, RZ, RZ ;  /* 0x000000ffff0d7224 */ /* 0x000fe200078e00ff */
[----:B------:R-:W3:Y:S01]  /*7be0*/  LDCU.64 UR6, c[0x4][0x78] ;  /* 0x01000f00ff0677ac */ /* 0x000ee20008000a00 */
[----:B------:R-:W2:Y:S01]  /*7bf0*/  LDC.64 R2, c[0x4][R3] ;  /* 0x0100000003027b82 */ /* 0x000ea20000000a00 */
        /* <DEDUP_REMOVED lines=9> */
.L_x_136:
[----:B------:R-:W-:Y:S05]  /*7c90*/  WARPSYNC.ALL ;  /* 0x0000000000007948 */ /* 0x000fea0003800000 */
[----:B------:R-:W-:Y:S01]  /*7ca0*/  R2UR UR4, R25 ;  /* 0x00000000190472ca */ /* 0x000fe200000e0000 */
[----:B------:R-:W-:Y:S01]  /*7cb0*/  BSSY.RECONVERGENT B0, `(.L_x_137) ;  /* 0x0000041000007945 */ /* 0x000fe20003800200 */
[----:B------:R-:W-:Y:S02]  /*7cc0*/  ISETP.NE.AND P6, PT, R70, RZ, PT ;  /* 0x000000ff4600720c */ /* 0x000fe40003fc5270 */
[----:B------:R-:W-:Y:S02]  /*7cd0*/  ISETP.NE.AND P0, PT, R69, RZ, PT ;  /* 0x000000ff4500720c */ /* 0x000fe40003f05270 */
[----:B------:R-:W-:Y:S07]  /*7ce0*/  MOV R20, UR45 ;  /* 0x0000002d00147c02 */ /* 0x000fee0008000f00 */
[----:B---3--:R-:W1:Y:S02]  /*7cf0*/  LDTM.x16 R4, tmem[UR4+0x20] ;  /* 0x00002004000479ee */ /* 0x008e640008240000 */
[----:B------:R-:W-:Y:S01]  /*7d00*/  @P6 LEA R20, R20, UR44, 0x3 ;  /* 0x0000002c14146c11 */ /* 0x000fe2000f8e18ff */
[C---:B-1----:R-:W-:Y:S01]  /*7d10*/  FMUL R0, R24.reuse, R4 ;  /* 0x0000000418007220 */ /* 0x042fe20000400000 */
[C---:B------:R-:W-:Y:S01]  /*7d20*/  FMUL R2, R24.reuse, R5 ;  /* 0x0000000518027220 */ /* 0x040fe20000400000 */
[C---:B------:R-:W-:Y:S01]  /*7d30*/  FMUL R3, R24.reuse, R6 ;  /* 0x0000000618037220 */ /* 0x040fe20000400000 */
[C---:B------:R-:W-:Y:S01]  /*7d40*/  FMUL R7, R24.reuse, R7 ;  /* 0x0000000718077220 */ /* 0x040fe20000400000 */
[C---:B----4-:R-:W-:Y:S01]  /*7d50*/  FFMA R28, R27.reuse, R32, R0 ;  /* 0x000000201b1c7223 */ /* 0x050fe20000000000 */
        /* <DEDUP_REMOVED lines=54> */
.L_x_138:
[----:B------:R-:W-:Y:S05]  /*80c0*/  BSYNC.RECONVERGENT B0 ;  /* 0x0000000000007941 */ /* 0x000fea0003800200 */
.L_x_137:
        /* <DEDUP_REMOVED lines=21> */
.L_x_142:
[----:B------:R-:W-:Y:S05]  /*8220*/  BSYNC B0 ;  /* 0x0000000000007941 */ /* 0x000fea0003800000 */
.L_x_141:
[----:B------:R-:W-:Y:S11]  /*8230*/  ISETP.NE.AND P0, PT, R74, RZ, PT ;  /* 0x000000ff4a00720c */ /* 0x000ff60003f05270 */
[----:B------:R-:W-:Y:S02]  /*8240*/  @!UPT UIADD3 URZ, UPT, UPT, URZ, URZ, URZ ;  /* 0x000000fffffff290 */ /* 0x000fe4000fffe0ff */
[----:B------:R3:W4:Y:S04]  /*8250*/  @P0 LDS.128 R32, [R4] ;  /* 0x0000000004200984 */ /* 0x0007280000000c00 */
[----:B------:R3:W1:Y:S04]  /*8260*/  @P0 LDS.128 R36, [R3+0x10] ;  /* 0x0000100003240984 */ /* 0x0006680000000c00 */
[----:B------:R3:W1:Y:S04]  /*8270*/  @P0 LDS.128 R40, [R2+0x20] ;  /* 0x0000200002280984 */ /* 0x0006680000000c00 */
[----:B------:R3:W1:Y:S02]  /*8280*/  @P0 LDS.128 R44, [R72+0x30] ;  /* 0x00003000482c0984 */ /* 0x0006640000000c00 */
.L_x_140:
[----:B------:R-:W-:Y:S05]  /*8290*/  BSYNC B1 ;  /* 0x0000000000017941 */ /* 0x000fea0003800000 */
.L_x_139:
        /* <DEDUP_REMOVED lines=21> */
.L_x_144:
[----:B------:R-:W-:Y:S01]  /*83f0*/  ISETP.NE.AND P0, PT, R69, RZ, PT ;  /* 0x000000ff4500720c */ /* 0x000fe20003f05270 */
[----:B------:R-:W-:Y:S05]  /*8400*/  WARPSYNC.ALL ;  /* 0x0000000000007948 */ /* 0x000fea0003800000 */
[----:B------:R-:W-:Y:S01]  /*8410*/  R2UR UR4, R25 ;  /* 0x00000000190472ca */ /* 0x000fe200000e0000 */
[----:B------:R-:W-:Y:S01]  /*8420*/  BSSY.RECONVERGENT B0, `(.L_x_145) ;  /* 0x000003c000007945 */ /* 0x000fe20003800200 */
[----:B------:R-:W-:Y:S04]  /*8430*/  IADD3 R71, PT, PT, R71, 0xd0, RZ ;  /* 0x000000d047477810 */ /* 0x000fe80007ffe0ff */
[----:B------:R-:W-:Y:S07]  /*8440*/  LOP3.LUT R71, R71, 0xfefffff8, RZ, 0xc0, !PT ;  /* 0xfefffff847477812 */ /* 0x000fee00078ec0ff */
[----:B---3--:R-:W1:Y:S01]  /*8450*/  LDTM.x16 R4, tmem[UR4+0x30] ;  /* 0x00003004000479ee */ /* 0x008e620008240000 */
[----:B------:R-:W-:Y:S01]  /*8460*/  NOP ;  /* 0x0000000000007918 */ /* 0x000fe20000000000 */
[----:B-1----:R1:W-:Y:S01]  /*8470*/  SYNCS.ARRIVE.TRANS64.RED.A1T0 RZ, [R71+URZ], RZ ;  /* 0x000000ff47ff79a7 */ /* 0x0023e200081004ff */
[C---:B------:R-:W-:Y:S01]  /*8480*/  FMUL R0, R24.reuse, R4 ;  /* 0x0000000418007220 */ /* 0x040fe20000400000 */
        /* <DEDUP_REMOVED lines=53> */
.L_x_146:
[----:B------:R-:W-:Y:S05]  /*87e0*/  BSYNC.RECONVERGENT B0 ;  /* 0x0000000000007941 */ /* 0x000fea0003800200 */
.L_x_145:
[----:B------:R-:W-:Y:S01]  /*87f0*/  BAR.SYNC.DEFER_BLOCKING 0x1, 0x80 ;  /* 0x0042000000007b1d */ /* 0x000fe20000010000 */
[----:B------:R-:W-:Y:S01]  /*8800*/  UISETP.NE.AND UP0, UPT, UR47, -0x4, UPT ;  /* 0xfffffffc2f00788c */ /* 0x000fe2000bf05270 */
[----:B------:R-:W-:Y:S08]  /*8810*/  IADD3 R22, PT, PT, R22, 0x1, RZ ;  /* 0x0000000116167810 */ /* 0x000ff00007ffe0ff */
[----:B------:R-:W-:Y:S05]  /*8820*/  BRA.U !UP0, `(.L_x_147) ;  /* 0x0000000108287547 */ /* 0x000fea000b800000 */
[----:B------:R-:W-:Y:S01]  /*8830*/  ISETP.NE.AND P0, PT, R70, RZ, PT ;  /* 0x000000ff4600720c */ /* 0x000fe20003f05270 */
[----:B------:R-:W-:Y:S01]  /*8840*/  IMAD.U32 R2, RZ, RZ, UR46 ;  /* 0x0000002eff027e24 */ /* 0x000fe2000f8e00ff */
[----:B------:R-:W-:Y:S01]  /*8850*/  UIADD3 UR4, UPT, UPT, UR46, 0x1, URZ ;  /* 0x000000012e047890 */ /* 0x000fe2000fffe0ff */
[----:B------:R-:W-:Y:S03]  /*8860*/  IMAD.U32 R0, RZ, RZ, UR52 ;  /* 0x00000034ff007e24 */ /* 0x000fe6000f8e00ff */
[----:B------:R-:W-:Y:S04]  /*8870*/  UISETP.NE.AND UP0, UPT, UR4, 0x4, UPT ;  /* 0x000000040400788c */ /* 0x000fe8000bf05270 */
[----:B------:R-:W-:Y:S03]  /*8880*/  USEL UR46, UR4, URZ, UP0 ;  /* 0x000000ff042e7287 */ /* 0x000fe60008000000 */
[----:B------:R-:W-:Y:S05]  /*8890*/  @P0 LEA R2, R2, UR44, 0x3 ;  /* 0x0000002c02020c11 */ /* 0x000fea000f8e18ff */
[----:B------:R-:W-:Y:S05]  /*88a0*/  @P0 VIADD R2, R2, 0x60 ;  /* 0x0000006002020836 */ /* 0x000fea0000000000 */
[----:B------:R-:W-:Y:S04]  /*88b0*/  @P0 PRMT R0, R0, 0x654, R2 ;  /* 0x0000065400000816 */ /* 0x000fe80000000002 */
[----:B------:R3:W-:Y:S03]  /*88c0*/  @P0 SYNCS.ARRIVE.TRANS64.RED.A1T0 RZ, [R0+URZ], RZ ;  /* 0x000000ff00ff09a7 */ /* 0x0007e600081004ff */
.L_x_147:
[----:B------:R-:W-:Y:S01]  /*88d0*/  R2UR UR4, R57 ;  /* 0x00000000390472ca */ /* 0x000fe200000e0000 */
[----:B------:R-:W-:Y:S01]  /*88e0*/  UISETP.NE.AND UP0, UPT, UR62, URZ, UPT ;  /* 0x000000ff3e00728c */ /* 0x000fe2000bf05270 */
[----:B------:R-:W-:Y:S01]  /*88f0*/  ISETP.NE.AND P0, PT, R60, 0x2, PT ;  /* 0x000000023c00780c */ /* 0x000fe20003f05270 */
[----:B------:R-:W-:Y:S01]  /*8900*/  UIADD3 UR16, UPT, UPT, UR38, UR63, URZ ;  /* 0x0000003f26107290 */ /* 0x000fe2000fffe0ff */
[----:B------:R-:W-:Y:S01]  /*8910*/  ISETP.NE.AND P1, PT, R22, 0x4, PT ;  /* 0x000000041600780c */ /* 0x000fe20003f25270 */
[----:B------:R-:W-:Y:S01]  /*8920*/  UIADD3 UR47, UPT, UPT, UR47, 0x4, URZ ;  /* 0x000000042f2f7890 */ /* 0x000fe2000fffe0ff */
[----:B------:R-:W-:Y:S01]  /*8930*/  SEL R2, RZ, 0x1, P0 ;  /* 0x00000001ff027807 */ /* 0x000fe20000000000 */
[----:B------:R-:W-:Y:S01]  /*8940*/  UMOV UR36, UR61 ;  /* 0x0000003d00247c82 */ /* 0x000fe20008000000 */
[----:B---3--:R-:W-:Y:S02]  /*8950*/  SEL R0, RZ, 0x1, P1 ;  /* 0x00000001ff007807 */ /* 0x008fe40000800000 */
[----:B------:R-:W-:Y:S02]  /*8960*/  LOP3.LUT R62, R62, R2, RZ, 0x3c, !PT ;  /* 0x000000023e3e7212 */ /* 0x000fe400078e3cff */
[----:B------:R-:W-:Y:S01]  /*8970*/  LOP3.LUT R63, R63, R0, RZ, 0x3c, !PT ;  /* 0x000000003f3f7212 */ /* 0x000fe200078e3cff */
[----:B------:R-:W-:Y:S01]  /*8980*/  UIADD3 UR20, UPT, UPT, UR37, UR4, URZ ;  /* 0x0000000425147290 */ /* 0x000fe2000fffe0ff */
[----:B------:R-:W-:Y:S02]  /*8990*/  SEL R60, R60, RZ, P0 ;  /* 0x000000ff3c3c7207 */ /* 0x000fe40000000000 */
[----:B------:R-:W-:Y:S01]  /*89a0*/  SEL R22, R22, RZ, P1 ;  /* 0x000000ff16167207 */ /* 0x000fe20000800000 */
[----:B------:R-:W-:Y:S08]  /*89b0*/  BRA.U UP0, `(.L_x_148) ;  /* 0xffffffd100fc7547 */ /* 0x000ff0000b83ffff */
[----:B------:R-:W3:Y:S01]  /*89c0*/  LDCU.64 UR4, c[0x0][0x888] ;  /* 0x00011100ff0477ac */ /* 0x000ee20008000a00 */
[----:B------:R-:W4:Y:S01]  /*89d0*/  LDCU.64 UR6, c[0x0][0x890] ;  /* 0x00011200ff0677ac */ /* 0x000f220008000a00 */
[----:B---3--:R-:W-:Y:S02]  /*89e0*/  ISETP.NE.U32.AND P2, PT, RZ, UR4, PT ;  /* 0x00000004ff007c0c */ /* 0x008fe4000bf45070 */
[----:B----4-:R-:W-:Y:S02]  /*89f0*/  ISETP.NE.U32.AND P1, PT, RZ, UR6, PT ;  /* 0x00000006ff007c0c */ /* 0x010fe4000bf25070 */
[----:B------:R-:W-:Y:S02]  /*8a00*/  ISETP.NE.AND.EX P2, PT, RZ, UR5, PT, P2 ;  /* 0x00000005ff007c0c */ /* 0x000fe4000bf45320 */
[----:B------:R-:W-:-:S13]  /*8a10*/  ISETP.NE.AND.EX P0, PT, RZ, UR7, PT, P1 ;  /* 0x00000007ff007c0c */ /* 0x000fda000bf05310 */
[----:B------:R-:W-:Y:S05]  /*8a20*/  @P2 BRA P0, `(.L_x_149) ;  /* 0x00000000003c2947 */ /* 0x000fea0000000000 */
[----:B------:R-:W-:-:S13]  /*8a30*/  ISETP.NE.AND.EX P1, PT, RZ, UR7, PT, P1 ;  /* 0x00000007ff007c0c */ /* 0x000fda000bf25310 */
[----:B------:R-:W-:Y:S05]  /*8a40*/  @P1 BRA `(.L_x_150) ;  /* 0x00000000000c1947 */ /* 0x000fea0003800000 */
[----:B------:R-:W-:-:S13]  /*8a50*/  FSETP.NEU.AND P0, PT, R27, RZ, PT ;  /* 0x000000ff1b00720b */ /* 0x000fda0003f0d000 */
[----:B------:R-:W-:Y:S05]  /*8a60*/  @!P0 EXIT ;  /* 0x000000000000894d */ /* 0x000fea0003800000 */
[----:B------:R-:W-:Y:S05]  /*8a70*/  BRA `(.L_x_149) ;  /* 0x0000000000287947 */ /* 0x000fea0003800000 */
.L_x_150:
[----:B------:R-:W-:Y:S01]  /*8a80*/  ISETP.NE.AND P0, PT, R59, RZ, PT ;  /* 0x000000ff3b00720c */ /* 0x000fe20003f05270 */
[----:B------:R-:W-:-:S12]  /*8a90*/  BSSY.RECONVERGENT B0, `(.L_x_149) ;  /* 0x0000008000007945 */ /* 0x000fd80003800200 */
[----:B------:R-:W-:Y:S05]  /*8aa0*/  @P0 BRA `(.L_x_151) ;  /* 0x0000000000100947 */ /* 0x000fea0003800000 */
[----:B------:R-:W-:-:S04]  /*8ab0*/  ISETP.NE.U32.AND P0, PT, RZ, UR4, PT ;  /* 0x00000004ff007c0c */ /* 0x000fc8000bf05070 */
[----:B------:R-:W-:-:S13]  /*8ac0*/  ISETP.NE.AND.EX P0, PT, RZ, UR5, PT, P0 ;  /* 0x00000005ff007c0c */ /* 0x000fda000bf05300 */
[----:B------:R-:W-:Y:S05]  /*8ad0*/  @!P0 EXIT ;  /* 0x000000000000894d */ /* 0x000fea0003800000 */
[----:B------:R-:W-:Y:S05]  /*8ae0*/  BRA `(.L_x_152) ;  /* 0x0000000000087947 */ /* 0x000fea0003800000 */
.L_x_151:
[----:B------:R-:W-:-:S13]  /*8af0*/  FSETP.NEU.AND P0, PT, R27, RZ, PT ;  /* 0x000000ff1b00720b */ /* 0x000fda0003f0d000 */
[----:B------:R-:W-:Y:S05]  /*8b00*/  @!P0 EXIT ;  /* 0x000000000000894d */ /* 0x000fea0003800000 */
.L_x_152:
[----:B------:R-:W-:Y:S05]  /*8b10*/  BSYNC.RECONVERGENT B0 ;  /* 0x0000000000007941 */ /* 0x000fea0003800200 */
.L_x_149:
[----:B------:R-:W-:Y:S01]  /*8b20*/  ULEA UR6, UR46, UR44, 0x3 ;  /* 0x0000002c2e067291 */ /* 0x000fe2000f8e18ff */
[----:B------:R-:W-:-:S04]  /*8b30*/  DEPBAR.LE SB0, 0x0 ;  /* 0x000080000000791a */ /* 0x000fc80000000000 */
[----:B------:R-:W-:-:S04]  /*8b40*/  UIADD3 UR6, UPT, UPT, UR6, 0x60, URZ ;  /* 0x0000006006067890 */ /* 0x000fc8000fffe0ff */
[----:B------:R-:W-:-:S09]  /*8b50*/  UPRMT UR6, UR52, 0x654, UR6 ;  /* 0x0000065434067896 */ /* 0x000fd20008000006 */
[----:B------:R-:W-:Y:S01]  /*8b60*/  SYNCS.ARRIVE.TRANS64.RED.A1T0 RZ, [UR6], RZ ;  /* 0x000000ffffff79a7 */ /* 0x000fe20008100406 */
[----:B------:R-:W-:Y:S05]  /*8b70*/  EXIT ;  /* 0x000000000000794d */ /* 0x000fea0003800000 */
.L_x_24:
[----:B---3--:R3:W4:Y:S02]  /*8b80*/  SYNCS.PHASECHK.TRANS64.TRYWAIT P0, [R0+URZ+0x100], R2 ;  /* 0x00010002000075a7 */ /* 0x00872400080011ff */
[----:B----4-:R-:W-:Y:S05]  /*8b90*/  @!P0 NANOSLEEP.SYNCS 0x989680 ;  /* 0x009896800000895d */ /* 0x010fea0003900000 */
[----:B------:R-:W4:Y:S02]  /*8ba0*/  @!P0 SYNCS.PHASECHK.TRANS64 P0, [R0+URZ+0x100], R2 ;  /* 0x00010002000085a7 */ /* 0x000f2400080010ff */
[----:B----4-:R-:W-:Y:S05]  /*8bb0*/  @!P0 BRA `(.L_x_24) ;  /* 0xfffffffc00f08947 */ /* 0x010fea000383ffff */
[----:B------:R-:W-:Y:S05]  /*8bc0*/  BRA `(.L_x_153) ;  /* 0xffffff8c00fc7947 */ /* 0x000fea000383ffff */
.L_x_27:
[----:B--2---:R-:W-:-:S07]  /*8bd0*/  MOV R0, UR5 ;  /* 0x0000000500007c02 */ /* 0x004fce0008000f00 */
.L_x_154:
[----:B--2---:R2:W3:Y:S02]  /*8be0*/  SYNCS.PHASECHK.TRANS64.TRYWAIT P0, [R0+URZ+0x20], R3 ;  /* 0x00002003000075a7 */ /* 0x0044e400080011ff */
[----:B---3--:R-:W-:Y:S05]  /*8bf0*/  @!P0 NANOSLEEP.SYNCS 0x989680 ;  /* 0x009896800000895d */ /* 0x008fea0003900000 */
[----:B------:R-:W3:Y:S02]  /*8c00*/  @!P0 SYNCS.PHASECHK.TRANS64 P0, [R0+URZ+0x20], R3 ;  /* 0x00002003000085a7 */ /* 0x000ee400080010ff */
[----:B---3--:R-:W-:Y:S05]  /*8c10*/  @!P0 BRA `(.L_x_154) ;  /* 0xfffffffc00f08947 */ /* 0x008fea000383ffff */
[----:B------:R-:W-:Y:S05]  /*8c20*/  BRA `(.L_x_26) ;  /* 0xffffff9000547947 */ /* 0x000fea000383ffff */
.L_x_36:
[----:B-1----:R-:W-:-:S07]  /*8c30*/  MOV R0, UR6 ;  /* 0x0000000600007c02 */ /* 0x002fce0008000f00 */
.L_x_155:
[----:B-1----:R1:W2:Y:S02]  /*8c40*/  SYNCS.PHASECHK.TRANS64.TRYWAIT P0, [R0+URZ+0x20], R3 ;  /* 0x00002003000075a7 */ /* 0x0022a400080011ff */
[----:B--2---:R-:W-:Y:S05]  /*8c50*/  @!P0 NANOSLEEP.SYNCS 0x989680 ;  /* 0x009896800000895d */ /* 0x004fea0003900000 */
[----:B------:R-:W2:Y:S02]  /*8c60*/  @!P0 SYNCS.PHASECHK.TRANS64 P0, [R0+URZ+0x20], R3 ;  /* 0x00002003000085a7 */ /* 0x000ea400080010ff */
[----:B--2---:R-:W-:Y:S05]  /*8c70*/  @!P0 BRA `(.L_x_155) ;  /* 0xfffffffc00f08947 */ /* 0x004fea000383ffff */
[----:B------:R-:W-:Y:S05]  /*8c80*/  BRA `(.L_x_35) ;  /* 0xffffff9400687947 */ /* 0x000fea000383ffff */
.L_x_43:
[----:B-1----:R1:W4:Y:S02]  /*8c90*/  SYNCS.PHASECHK.TRANS64.TRYWAIT P0, [R3+URZ+0x90], R0 ;  /* 0x00009000030075a7 */ /* 0x00232400080011ff */
[----:B----4-:R-:W-:Y:S05]  /*8ca0*/  @!P0 NANOSLEEP.SYNCS 0x989680 ;  /* 0x009896800000895d */ /* 0x010fea0003900000 */
[----:B------:R-:W4:Y:S02]  /*8cb0*/  @!P0 SYNCS.PHASECHK.TRANS64 P0, [R3+URZ+0x90], R0 ;  /* 0x00009000030085a7 */ /* 0x000f2400080010ff */
[----:B----4-:R-:W-:Y:S05]  /*8cc0*/  @!P0 BRA `(.L_x_43) ;  /* 0xfffffffc00f08947 */ /* 0x010fea000383ffff */
[----:B------:R-:W-:Y:S05]  /*8cd0*/  BRA `(.L_x_156) ;  /* 0xffffff98005c7947 */ /* 0x000fea000383ffff */
.L_x_47:
[----:B------:R-:W-:-:S07]  /*8ce0*/  MOV R0, UR4 ;  /* 0x0000000400007c02 */ /* 0x000fce0008000f00 */
.L_x_157:
[----:B-1----:R1:W2:Y:S02]  /*8cf0*/  SYNCS.PHASECHK.TRANS64.TRYWAIT P0, [R0+URZ], R2 ;  /* 0x00000002000075a7 */ /* 0x0022a400080011ff */
[----:B--2---:R-:W-:Y:S05]  /*8d00*/  @!P0 NANOSLEEP.SYNCS 0x989680 ;  /* 0x009896800000895d */ /* 0x004fea0003900000 */
[----:B------:R-:W2:Y:S02]  /*8d10*/  @!P0 SYNCS.PHASECHK.TRANS64 P0, [R0+URZ], R2 ;  /* 0x00000002000085a7 */ /* 0x000ea400080010ff */
[----:B--2---:R-:W-:Y:S05]  /*8d20*/  @!P0 BRA `(.L_x_157) ;  /* 0xfffffffc00f08947 */ /* 0x004fea000383ffff */
[----:B------:R-:W-:Y:S05]  /*8d30*/  BRA `(.L_x_158) ;  /* 0xffffffa000047947 */ /* 0x000fea000383ffff */
.L_x_48:
[----:B------:R-:W-:-:S07]  /*8d40*/  MOV R0, UR5 ;  /* 0x0000000500007c02 */ /* 0x000fce0008000f00 */
.L_x_159:
[----:B-1----:R1:W2:Y:S02]  /*8d50*/  SYNCS.PHASECHK.TRANS64.TRYWAIT P0, [R0+URZ], R3 ;  /* 0x00000003000075a7 */ /* 0x0022a400080011ff */
[----:B--2---:R-:W-:Y:S05]  /*8d60*/  @!P0 NANOSLEEP.SYNCS 0x989680 ;  /* 0x009896800000895d */ /* 0x004fea0003900000 */
[----:B------:R-:W2:Y:S02]  /*8d70*/  @!P0 SYNCS.PHASECHK.TRANS64 P0, [R0+URZ], R3 ;  /* 0x00000003000085a7 */ /* 0x000ea400080010ff */
[----:B--2---:R-:W-:Y:S05]  /*8d80*/  @!P0 BRA `(.L_x_159) ;  /* 0xfffffffc00f08947 */ /* 0x004fea000383ffff */
[----:B------:R-:W-:Y:S05]  /*8d90*/  BRA `(.L_x_160) ;  /* 0xffffffa000107947 */ /* 0x000fea000383ffff */
.L_x_49:
[----:B------:R-:W-:-:S07]  /*8da0*/  MOV R0, UR5 ;  /* 0x0000000500007c02 */ /* 0x000fce0008000f00 */
.L_x_161:
[----:B-1----:R1:W2:Y:S02]  /*8db0*/  SYNCS.PHASECHK.TRANS64.TRYWAIT P0, [R0+URZ], R3 ;  /* 0x00000003000075a7 */ /* 0x0022a400080011ff */
[----:B--2---:R-:W-:Y:S05]  /*8dc0*/  @!P0 NANOSLEEP.SYNCS 0x989680 ;  /* 0x009896800000895d */ /* 0x004fea0003900000 */
[----:B------:R-:W2:Y:S02]  /*8dd0*/  @!P0 SYNCS.PHASECHK.TRANS64 P0, [R0+URZ], R3 ;  /* 0x00000003000085a7 */ /* 0x000ea400080010ff */
[----:B--2---:R-:W-:Y:S05]  /*8de0*/  @!P0 BRA `(.L_x_161) ;  /* 0xfffffffc00f08947 */ /* 0x004fea000383ffff */
[----:B------:R-:W-:Y:S05]  /*8df0*/  BRA `(.L_x_162) ;  /* 0xffffffa0001c7947 */ /* 0x000fea000383ffff */
.L_x_52:
[----:B--2---:R2:W3:Y:S02]  /*8e00*/  SYNCS.PHASECHK.TRANS64.TRYWAIT P0, [R2+URZ+0xf0], R4 ;  /* 0x0000f004020075a7 */ /* 0x0044e400080011ff */
[----:B---3--:R-:W-:Y:S05]  /*8e10*/  @!P0 NANOSLEEP.SYNCS 0x989680 ;  /* 0x009896800000895d */ /* 0x008fea0003900000 */
[----:B------:R-:W3:Y:S02]  /*8e20*/  @!P0 SYNCS.PHASECHK.TRANS64 P0, [R2+URZ+0xf0], R4 ;  /* 0x0000f004020085a7 */ /* 0x000ee400080010ff */
[----:B---3--:R-:W-:Y:S05]  /*8e30*/  @!P0 BRA `(.L_x_52) ;  /* 0xfffffffc00f08947 */ /* 0x008fea000383ffff */
[----:B------:R-:W-:Y:S05]  /*8e40*/  BRA `(.L_x_163) ;  /* 0xffffffa000787947 */ /* 0x000fea000383ffff */
.L_x_53:
[----:B------:R-:W-:-:S07]  /*8e50*/  MOV R2, UR4 ;  /* 0x0000000400027c02 */ /* 0x000fce0008000f00 */
.L_x_164:
[----:B--2---:R2:W3:Y:S02]  /*8e60*/  SYNCS.PHASECHK.TRANS64.TRYWAIT P0, [R2+URZ+0xa0], R5 ;  /* 0x0000a005020075a7 */ /* 0x0044e400080011ff */
[----:B---3--:R-:W-:Y:S05]  /*8e70*/  @!P0 NANOSLEEP.SYNCS 0x989680 ;  /* 0x009896800000895d */ /* 0x008fea0003900000 */
[----:B------:R-:W3:Y:S02]  /*8e80*/  @!P0 SYNCS.PHASECHK.TRANS64 P0, [R2+URZ+0xa0], R5 ;  /* 0x0000a005020085a7 */ /* 0x000ee400080010ff */
[----:B---3--:R-:W-:Y:S05]  /*8e90*/  @!P0 BRA `(.L_x_164) ;  /* 0xfffffffc00f08947 */ /* 0x008fea000383ffff */
[----:B------:R-:W-:Y:S05]  /*8ea0*/  BRA `(.L_x_165) ;  /* 0xffffffa000887947 */ /* 0x000fea000383ffff */
.L_x_54:
[----:B--2---:R2:W3:Y:S02]  /*8eb0*/  SYNCS.PHASECHK.TRANS64.TRYWAIT P1, [R2+URZ+0x90], R4 ;  /* 0x00009004020075a7 */ /* 0x0044e400080211ff */
[----:B---3--:R-:W-:Y:S05]  /*8ec0*/  @!P1 NANOSLEEP.SYNCS 0x989680 ;  /* 0x009896800000995d */ /* 0x008fea0003900000 */
[----:B------:R-:W3:Y:S02]  /*8ed0*/  @!P1 SYNCS.PHASECHK.TRANS64 P1, [R2+URZ+0x90], R4 ;  /* 0x00009004020095a7 */ /* 0x000ee400080210ff */
[----:B---3--:R-:W-:Y:S05]  /*8ee0*/  @!P1 BRA `(.L_x_54) ;  /* 0xfffffffc00f09947 */ /* 0x008fea000383ffff */
[----:B------:R-:W-:Y:S05]  /*8ef0*/  BRA `(.L_x_166) ;  /* 0xffffffa000b87947 */ /* 0x000fea000383ffff */
.L_x_57:
[----:B------:R-:W-:-:S07]  /*8f00*/  MOV R0, UR4 ;  /* 0x0000000400007c02 */ /* 0x000fce0008000f00 */
.L_x_167:
[----:B--2---:R2:W3:Y:S02]  /*8f10*/  SYNCS.PHASECHK.TRANS64.TRYWAIT P0, [R0+URZ+0xa0], R2 ;  /* 0x0000a002000075a7 */ /* 0x0044e400080011ff */
[----:B---3--:R-:W-:Y:S05]  /*8f20*/  @!P0 NANOSLEEP.SYNCS 0x989680 ;  /* 0x009896800000895d */ /* 0x008fea0003900000 */
[----:B------:R-:W3:Y:S02]  /*8f30*/  @!P0 SYNCS.PHASECHK.TRANS64 P0, [R0+URZ+0xa0], R2 ;  /* 0x0000a002000085a7 */ /* 0x000ee400080010ff */
[----:B---3--:R-:W-:Y:S05]  /*8f40*/  @!P0 BRA `(.L_x_167) ;  /* 0xfffffffc00f08947 */ /* 0x008fea000383ffff */
[----:B------:R-:W-:Y:S05]  /*8f50*/  BRA `(.L_x_56) ;  /* 0xffffffa4000c7947 */ /* 0x000fea000383ffff */
.L_x_66:
[----:B--2---:R-:W-:-:S04]  /*8f60*/  MOV R5, UR5 ;  /* 0x0000000500057c02 */ /* 0x004fc80008000f00 */
[----:B------:R2:W3:Y:S03]  /*8f70*/  SYNCS.PHASECHK.TRANS64.TRYWAIT P0, [R5+URZ+0x8], R6 ;  /* 0x00000806050075a7 */ /* 0x0004e600080011ff */
[----:B---3--:R-:W-:Y:S05]  /*8f80*/  @!P0 NANOSLEEP.SYNCS 0x989680 ;  /* 0x009896800000895d */ /* 0x008fea0003900000 */
[----:B------:R-:W3:Y:S02]  /*8f90*/  @!P0 SYNCS.PHASECHK.TRANS64 P0, [R5+URZ+0x8], R6 ;  /* 0x00000806050085a7 */ /* 0x000ee400080010ff */
[----:B---3--:R-:W-:Y:S05]  /*8fa0*/  @!P0 BRA `(.L_x_66) ;  /* 0xfffffffc00ec8947 */ /* 0x008fea000383ffff */
[----:B------:R-:W-:Y:S05]  /*8fb0*/  BRA `(.L_x_65) ;  /* 0xffffffa400c07947 */ /* 0x000fea000383ffff */
.L_x_68:
[----:B------:R-:W-:Y:S01]  /*8fc0*/  BSSY B0, `(.L_x_168) ;  /* 0x0000006000007945 */ /* 0x000fe20003800000 */
[----:B------:R-:W-:-:S07]  /*8fd0*/  MOV R15, 0xffffffff ;  /* 0xffffffff000f7802 */ /* 0x000fce0000000f00 */
[----:B-12--5:R-:W-:Y:S05]  /*8fe0*/  WARPSYNC.COLLECTIVE R15, `(.L_x_169) ;  /* 0x000000000f0c7348 */ /* 0x026fea0003c00000 */
[----:B------:R-:W-:Y:S02]  /*8ff0*/  ELECT P6, UR79, PT ;  /* 0x00000000004f782f */ /* 0x000fe400038c0000 */
[----:B------:R-:W-:Y:S01]  /*9000*/  MOV R14, UR79 ;  /* 0x0000004f000e7c02 */ /* 0x000fe20008000f00 */
[----:B-12--5:R-:W-:Y:S10]  /*9010*/  ENDCOLLECTIVE ;  /* 0x000000000000791b */ /* 0x026ff40003800000 */
.L_x_169:
[----:B------:R-:W-:Y:S05]  /*9020*/  BSYNC B0 ;  /* 0x0000000000007941 */ /* 0x000fea0003800000 */
.L_x_168:
[----:B------:R-:W-:Y:S01]  /*9030*/  PLOP3.LUT P0, PT, P6, PT, PT, 0x80, 0x8 ;  /* 0x000000000008781c */ /* 0x000fe2000370f070 */
[----:B------:R-:W-:-:S12]  /*9040*/  BRA `(.L_x_170) ;  /* 0xffffffa400ec7947 */ /* 0x000fd8000383ffff */
.L_x_70:
[----:B--2---:R-:W-:-:S04]  /*9050*/  MOV R0, UR5 ;  /* 0x0000000500007c02 */ /* 0x004fc80008000f00 */
[----:B------:R2:W3:Y:S03]  /*9060*/  SYNCS.PHASECHK.TRANS64.TRYWAIT P0, [R0+URZ+0x8], R4 ;  /* 0x00000804000075a7 */ /* 0x0004e600080011ff */
[----:B---3--:R-:W-:Y:S05]  /*9070*/  @!P0 NANOSLEEP.SYNCS 0x989680 ;  /* 0x009896800000895d */ /* 0x008fea0003900000 */
[----:B------:R-:W3:Y:S02]  /*9080*/  @!P0 SYNCS.PHASECHK.TRANS64 P0, [R0+URZ+0x8], R4 ;  /* 0x00000804000085a7 */ /* 0x000ee400080010ff */
[----:B---3--:R-:W-:Y:S05]  /*9090*/  @!P0 BRA `(.L_x_70) ;  /* 0xfffffffc00ec8947 */ /* 0x008fea000383ffff */
[----:B------:R-:W-:Y:S05]  /*90a0*/  BRA `(.L_x_69) ;  /* 0xffffffa400f07947 */ /* 0x000fea000383ffff */
.L_x_71:
[----:B-1----:R1:W2:Y:S02]  /*90b0*/  SYNCS.PHASECHK.TRANS64.TRYWAIT P0, [R0+URZ+0x90], R4 ;  /* 0x00009004000075a7 */ /* 0x0022a400080011ff */
[----:B--2---:R-:W-:Y:S05]  /*90c0*/  @!P0 NANOSLEEP.SYNCS 0x989680 ;  /* 0x009896800000895d */ /* 0x004fea0003900000 */
[----:B------:R-:W2:Y:S02]  /*90d0*/  @!P0 SYNCS.PHASECHK.TRANS64 P0, [R0+URZ+0x90], R4 ;  /* 0x00009004000085a7 */ /* 0x000ea400080010ff */
[----:B--2---:R-:W-:Y:S05]  /*90e0*/  @!P0 BRA `(.L_x_71) ;  /* 0xfffffffc00f08947 */ /* 0x004fea000383ffff */
[----:B------:R-:W-:Y:S05]  /*90f0*/  BRA `(.L_x_171) ;  /* 0xffffffa800fc7947 */ /* 0x000fea000383ffff */
.L_x_73:
[----:B------:R-:W-:-:S07]  /*9100*/  MOV R0, UR46 ;  /* 0x0000002e00007c02 */ /* 0x000fce0008000f00 */
.L_x_172:
[----:B-1----:R1:W2:Y:S02]  /*9110*/  SYNCS.PHASECHK.TRANS64.TRYWAIT P0, [R0+URZ+0xd0], R4 ;  /* 0x0000d004000075a7 */ /* 0x0022a400080011ff */
[----:B--2---:R-:W-:Y:S05]  /*9120*/  @!P0 NANOSLEEP.SYNCS 0x989680 ;  /* 0x009896800000895d */ /* 0x004fea0003900000 */
[----:B------:R-:W2:Y:S02]  /*9130*/  @!P0 SYNCS.PHASECHK.TRANS64 P0, [R0+URZ+0xd0], R4 ;  /* 0x0000d004000085a7 */ /* 0x000ea400080010ff */
[----:B--2---:R-:W-:Y:S05]  /*9140*/  @!P0 BRA `(.L_x_172) ;  /* 0xfffffffc00f08947 */ /* 0x004fea000383ffff */
[----:B------:R-:W-:Y:S05]  /*9150*/  BRA `(.L_x_173) ;  /* 0xffffffac00487947 */ /* 0x000fea000383ffff */
.L_x_76:
[----:B------:R-:W-:Y:S07]  /*9160*/  MOV R0, UR7 ;  /* 0x0000000700007c02 */ /* 0x000fee0008000f00 */
.L_x_174:
[----:B-1----:R1:W2:Y:S02]  /*9170*/  SYNCS.PHASECHK.TRANS64.TRYWAIT P0, [R0+URZ], R4 ;  /* 0x00000004000075a7 */ /* 0x0022a400080011ff */
[----:B--2---:R-:W-:Y:S05]  /*9180*/  @!P0 NANOSLEEP.SYNCS 0x989680 ;  /* 0x009896800000895d */ /* 0x004fea0003900000 */
[----:B------:R-:W2:Y:S02]  /*9190*/  @!P0 SYNCS.PHASECHK.TRANS64 P0, [R0+URZ], R4 ;  /* 0x00000004000085a7 */ /* 0x000ea400080010ff */
[----:B--2---:R-:W-:Y:S05]  /*91a0*/  @!P0 BRA `(.L_x_174) ;  /* 0xfffffffc00f08947 */ /* 0x004fea000383ffff */
[----:B------:R-:W-:Y:S05]  /*91b0*/  BRA `(.L_x_75) ;  /* 0xffffffac005c7947 */ /* 0x000fea000383ffff */
.L_x_80:
[----:B-1----:R-:W-:-:S07]  /*91c0*/  MOV R0, UR4 ;  /* 0x0000000400007c02 */ /* 0x002fce0008000f00 */
.L_x_175:
[----:B-1----:R1:W2:Y:S02]  /*91d0*/  SYNCS.PHASECHK.TRANS64.TRYWAIT P0, [R0+URZ], R2 ;  /* 0x00000002000075a7 */ /* 0x0022a400080011ff */
[----:B--2---:R-:W-:Y:S05]  /*91e0*/  @!P0 NANOSLEEP.SYNCS 0x989680 ;  /* 0x009896800000895d */ /* 0x004fea0003900000 */
[----:B------:R-:W2:Y:S02]  /*91f0*/  @!P0 SYNCS.PHASECHK.TRANS64 P0, [R0+URZ], R2 ;  /* 0x00000002000085a7 */ /* 0x000ea400080010ff */
[----:B--2---:R-:W-:Y:S05]  /*9200*/  @!P0 BRA `(.L_x_175) ;  /* 0xfffffffc00f08947 */ /* 0x004fea000383ffff */
[----:B------:R-:W-:Y:S05]  /*9210*/  BRA `(.L_x_176) ;  /* 0xffffffb000a07947 */ /* 0x000fea000383ffff */
.L_x_81:
[----:B------:R-:W-:-:S07]  /*9220*/  MOV R0, UR5 ;  /* 0x0000000500007c02 */ /* 0x000fce0008000f00 */
.L_x_177:
[----:B-1----:R1:W2:Y:S02]  /*9230*/  SYNCS.PHASECHK.TRANS64.TRYWAIT P0, [R0+URZ], R3 ;  /* 0x00000003000075a7 */ /* 0x0022a400080011ff */
[----:B--2---:R-:W-:Y:S05]  /*9240*/  @!P0 NANOSLEEP.SYNCS 0x989680 ;  /* 0x009896800000895d */ /* 0x004fea0003900000 */
[----:B------:R-:W2:Y:S02]  /*9250*/  @!P0 SYNCS.PHASECHK.TRANS64 P0, [R0+URZ], R3 ;  /* 0x00000003000085a7 */ /* 0x000ea400080010ff */
[----:B--2---:R-:W-:Y:S05]  /*9260*/  @!P0 BRA `(.L_x_177) ;  /* 0xfffffffc00f08947 */ /* 0x004fea000383ffff */
[----:B------:R-:W-:Y:S05]  /*9270*/  BRA `(.L_x_178) ;  /* 0xffffffb000ac7947 */ /* 0x000fea000383ffff */
.L_x_82:
[----:B------:R-:W-:-:S07]  /*9280*/  MOV R0, UR5 ;  /* 0x0000000500007c02 */ /* 0x000fce0008000f00 */
.L_x_179:
[----:B-1----:R1:W2:Y:S02]  /*9290*/  SYNCS.PHASECHK.TRANS64.TRYWAIT P0, [R0+URZ], R3 ;  /* 0x00000003000075a7 */ /* 0x0022a400080011ff */
[----:B--2---:R-:W-:Y:S05]  /*92a0*/  @!P0 NANOSLEEP.SYNCS 0x989680 ;  /* 0x009896800000895d */ /* 0x004fea0003900000 */
[----:B------:R-:W2:Y:S02]  /*92b0*/  @!P0 SYNCS.PHASECHK.TRANS64 P0, [R0+URZ], R3 ;  /* 0x00000003000085a7 */ /* 0x000ea400080010ff */
[----:B--2---:R-:W-:Y:S05]  /*92c0*/  @!P0 BRA `(.L_x_179) ;  /* 0xfffffffc00f08947 */ /* 0x004fea000383ffff */
[----:B------:R-:W-:Y:S05]  /*92d0*/  BRA `(.L_x_180) ;  /* 0xffffffb000b87947 */ /* 0x000fea000383ffff */
.L_x_85:
[----:B------:R-:W-:-:S07]  /*92e0*/  MOV R0, UR41 ;  /* 0x0000002900007c02 */ /* 0x000fce0008000f00 */
.L_x_181:
[----:B-1----:R1:W2:Y:S02]  /*92f0*/  SYNCS.PHASECHK.TRANS64.TRYWAIT P1, [R0+URZ+0x110], R2 ;  /* 0x00011002000075a7 */ /* 0x0022a400080211ff */
[----:B--2---:R-:W-:Y:S05]  /*9300*/  @!P1 NANOSLEEP.SYNCS 0x989680 ;  /* 0x009896800000995d */ /* 0x004fea0003900000 */
[----:B------:R-:W2:Y:S02]  /*9310*/  @!P1 SYNCS.PHASECHK.TRANS64 P1, [R0+URZ+0x110], R2 ;  /* 0x00011002000095a7 */ /* 0x000ea400080210ff */
[----:B--2---:R-:W-:Y:S05]  /*9320*/  @!P1 BRA `(.L_x_181) ;  /* 0xfffffffc00f09947 */ /* 0x004fea000383ffff */
[----:B------:R-:W-:Y:S05]  /*9330*/  BRA `(.L_x_182) ;  /* 0xffffffb400047947 */ /* 0x000fea000383ffff */
.L_x_90:
[----:B---3--:R3:W4:Y:S02]  /*9340*/  SYNCS.PHASECHK.TRANS64.TRYWAIT P0, [R12+URZ+0x90], R0 ;  /* 0x000090000c0075a7 */ /* 0x00872400080011ff */
[----:B----4-:R-:W-:Y:S05]  /*9350*/  @!P0 NANOSLEEP.SYNCS 0x989680 ;  /* 0x009896800000895d */ /* 0x010fea0003900000 */
[----:B------:R-:W4:Y:S02]  /*9360*/  @!P0 SYNCS.PHASECHK.TRANS64 P0, [R12+URZ+0x90], R0 ;  /* 0x000090000c0085a7 */ /* 0x000f2400080010ff */
[----:B----4-:R-:W-:Y:S05]  /*9370*/  @!P0 BRA `(.L_x_90) ;  /* 0xfffffffc00f08947 */ /* 0x010fea000383ffff */
[----:B------:R-:W-:Y:S05]  /*9380*/  BRA `(.L_x_183) ;  /* 0xffffffb8002c7947 */ /* 0x000fea000383ffff */
.L_x_93:
[----:B-1----:R-:W-:Y:S07]  /*9390*/  MOV R0, UR21 ;  /* 0x0000001500007c02 */ /* 0x002fee0008000f00 */
.L_x_184:
[----:B-1----:R1:W3:Y:S02]  /*93a0*/  SYNCS.PHASECHK.TRANS64.TRYWAIT P2, [R0+URZ+0x88], R6 ;  /* 0x00008806000075a7 */ /* 0x0022e400080411ff */
[----:B---3--:R-:W-:Y:S05]  /*93b0*/  @!P2 NANOSLEEP.SYNCS 0x989680 ;  /* 0x009896800000a95d */ /* 0x008fea0003900000 */
[----:B------:R-:W3:Y:S02]  /*93c0*/  @!P2 SYNCS.PHASECHK.TRANS64 P2, [R0+URZ+0x88], R6 ;  /* 0x000088060000a5a7 */ /* 0x000ee400080410ff */
[----:B---3--:R-:W-:Y:S05]  /*93d0*/  @!P2 BRA `(.L_x_184) ;  /* 0xfffffffc00f0a947 */ /* 0x008fea000383ffff */
[----:B------:R-:W-:Y:S05]  /*93e0*/  BRA `(.L_x_92) ;  /* 0xffffffbc00947947 */ /* 0x000fea000383ffff */
.L_x_96:
[----:B------:R-:W-:Y:S07]  /*93f0*/  MOV R0, UR21 ;  /* 0x0000001500007c02 */ /* 0x000fee0008000f00 */
.L_x_185:
[----:B-1----:R1:W3:Y:S02]  /*9400*/  SYNCS.PHASECHK.TRANS64.TRYWAIT P0, [R0+URZ+0x60], R9 ;  /* 0x00006009000075a7 */ /* 0x0022e400080011ff */
[----:B---3--:R-:W-:Y:S05]  /*9410*/  @!P0 NANOSLEEP.SYNCS 0x989680 ;  /* 0x009896800000895d */ /* 0x008fea0003900000 */
[----:B------:R-:W3:Y:S02]  /*9420*/  @!P0 SYNCS.PHASECHK.TRANS64 P0, [R0+URZ+0x60], R9 ;  /* 0x00006009000085a7 */ /* 0x000ee400080010ff */
[----:B---3--:R-:W-:Y:S05]  /*9430*/  @!P0 BRA `(.L_x_185) ;  /* 0xfffffffc00f08947 */ /* 0x008fea000383ffff */
[----:B------:R-:W-:Y:S05]  /*9440*/  BRA `(.L_x_186) ;  /* 0xffffffbc00f07947 */ /* 0x000fea000383ffff */
.L_x_97:
[----:B------:R-:W-:Y:S07]  /*9450*/  MOV R0, UR21 ;  /* 0x0000001500007c02 */ /* 0x000fee0008000f00 */
.L_x_187:
[----:B-1----:R1:W3:Y:S02]  /*9460*/  SYNCS.PHASECHK.TRANS64.TRYWAIT P0, [R0+URZ+0x68], R9 ;  /* 0x00006809000075a7 */ /* 0x0022e400080011ff */
[----:B---3--:R-:W-:Y:S05]  /*9470*/  @!P0 NANOSLEEP.SYNCS 0x989680 ;  /* 0x009896800000895d */ /* 0x008fea0003900000 */
[----:B------:R-:W3:Y:S02]  /*9480*/  @!P0 SYNCS.PHASECHK.TRANS64 P0, [R0+URZ+0x68], R9 ;  /* 0x00006809000085a7 */ /* 0x000ee400080010ff */
[----:B---3--:R-:W-:Y:S05]  /*9490*/  @!P0 BRA `(.L_x_187) ;  /* 0xfffffffc00f08947 */ /* 0x008fea000383ffff */
[----:B------:R-:W-:Y:S05]  /*94a0*/  BRA `(.L_x_188) ;  /* 0xffffffc0002c7947 */ /* 0x000fea000383ffff */
.L_x_98:
[----:B------:R-:W-:Y:S07]  /*94b0*/  MOV R0, UR21 ;  /* 0x0000001500007c02 */ /* 0x000fee0008000f00 */
.L_x_189:
[----:B-1----:R1:W3:Y:S02]  /*94c0*/  SYNCS.PHASECHK.TRANS64.TRYWAIT P0, [R0+URZ+0x70], R9 ;  /* 0x00007009000075a7 */ /* 0x0022e400080011ff */
[----:B---3--:R-:W-:Y:S05]  /*94d0*/  @!P0 NANOSLEEP.SYNCS 0x989680 ;  /* 0x009896800000895d */ /* 0x008fea0003900000 */
[----:B------:R-:W3:Y:S02]  /*94e0*/  @!P0 SYNCS.PHASECHK.TRANS64 P0, [R0+URZ+0x70], R9 ;  /* 0x00007009000085a7 */ /* 0x000ee400080010ff */
[----:B---3--:R-:W-:Y:S05]  /*94f0*/  @!P0 BRA `(.L_x_189) ;  /* 0xfffffffc00f08947 */ /* 0x008fea000383ffff */
[----:B------:R-:W-:Y:S05]  /*9500*/  BRA `(.L_x_190) ;  /* 0xffffffc000747947 */ /* 0x000fea000383ffff */
.L_x_99:
[----:B------:R-:W-:Y:S07]  /*9510*/  MOV R0, UR21 ;  /* 0x0000001500007c02 */ /* 0x000fee0008000f00 */
.L_x_191:
[----:B-1----:R1:W3:Y:S02]  /*9520*/  SYNCS.PHASECHK.TRANS64.TRYWAIT P0, [R0+URZ+0x78], R9 ;  /* 0x00007809000075a7 */ /* 0x0022e400080011ff */
[----:B---3--:R-:W-:Y:S05]  /*9530*/  @!P0 NANOSLEEP.SYNCS 0x989680 ;  /* 0x009896800000895d */ /* 0x008fea0003900000 */
[----:B------:R-:W3:Y:S02]  /*9540*/  @!P0 SYNCS.PHASECHK.TRANS64 P0, [R0+URZ+0x78], R9 ;  /* 0x00007809000085a7 */ /* 0x000ee400080010ff */
[----:B---3--:R-:W-:Y:S05]  /*9550*/  @!P0 BRA `(.L_x_191) ;  /* 0xfffffffc00f08947 */ /* 0x008fea000383ffff */
[----:B------:R-:W-:Y:S05]  /*9560*/  BRA `(.L_x_192) ;  /* 0xffffffc000b87947 */ /* 0x000fea000383ffff */
.L_x_101:
[----:B------:R-:W-:-:S07]  /*9570*/  MOV R0, UR21 ;  /* 0x0000001500007c02 */ /* 0x000fce0008000f00 */
.L_x_193:
[----:B-1----:R1:W4:Y:S02]  /*9580*/  SYNCS.PHASECHK.TRANS64.TRYWAIT P0, [R0+URZ+0x60], R2 ;  /* 0x00006002000075a7 */ /* 0x00232400080011ff */
[----:B----4-:R-:W-:Y:S05]  /*9590*/  @!P0 NANOSLEEP.SYNCS 0x989680 ;  /* 0x009896800000895d */ /* 0x010fea0003900000 */
[----:B------:R-:W4:Y:S02]  /*95a0*/  @!P0 SYNCS.PHASECHK.TRANS64 P0, [R0+URZ+0x60], R2 ;  /* 0x00006002000085a7 */ /* 0x000f2400080010ff */
[----:B----4-:R-:W-:Y:S05]  /*95b0*/  @!P0 BRA `(.L_x_193) ;  /* 0xfffffffc00f08947 */ /* 0x010fea000383ffff */
[----:B------:R-:W-:Y:S05]  /*95c0*/  BRA `(.L_x_194) ;  /* 0xffffffc4002c7947 */ /* 0x000fea000383ffff */
.L_x_102:
[----:B-1----:R-:W-:-:S07]  /*95d0*/  MOV R0, UR21 ;  /* 0x0000001500007c02 */ /* 0x002fce0008000f00 */
.L_x_195:
[----:B-1----:R1:W4:Y:S02]  /*95e0*/  SYNCS.PHASECHK.TRANS64.TRYWAIT P0, [R0+URZ+0x68], R2 ;  /* 0x00006802000075a7 */ /* 0x00232400080011ff */
[----:B----4-:R-:W-:Y:S05]  /*95f0*/  @!P0 NANOSLEEP.SYNCS 0x989680 ;  /* 0x009896800000895d */ /* 0x010fea0003900000 */
[----:B------:R-:W4:Y:S02]  /*9600*/  @!P0 SYNCS.PHASECHK.TRANS64 P0, [R0+URZ+0x68], R2 ;  /* 0x00006802000085a7 */ /* 0x000f2400080010ff */
[----:B----4-:R-:W-:Y:S05]  /*9610*/  @!P0 BRA `(.L_x_195) ;  /* 0xfffffffc00f08947 */ /* 0x010fea000383ffff */
[----:B------:R-:W-:Y:S05]  /*9620*/  BRA `(.L_x_196) ;  /* 0xffffffc4001c7947 */ /* 0x000fea000383ffff */
.L_x_103:
[----:B-1----:R-:W-:-:S07]  /*9630*/  MOV R0, UR21 ;  /* 0x0000001500007c02 */ /* 0x002fce0008000f00 */
.L_x_197:
[----:B-1----:R1:W4:Y:S02]  /*9640*/  SYNCS.PHASECHK.TRANS64.TRYWAIT P0, [R0+URZ+0x70], R2 ;  /* 0x00007002000075a7 */ /* 0x00232400080011ff */
[----:B----4-:R-:W-:Y:S05]  /*9650*/  @!P0 NANOSLEEP.SYNCS 0x989680 ;  /* 0x009896800000895d */ /* 0x010fea0003900000 */
[----:B------:R-:W4:Y:S02]  /*9660*/  @!P0 SYNCS.PHASECHK.TRANS64 P0, [R0+URZ+0x70], R2 ;  /* 0x00007002000085a7 */ /* 0x000f2400080010ff */
[----:B----4-:R-:W-:Y:S05]  /*9670*/  @!P0 BRA `(.L_x_197) ;  /* 0xfffffffc00f08947 */ /* 0x010fea000383ffff */
[----:B------:R-:W-:Y:S05]  /*9680*/  BRA `(.L_x_198) ;  /* 0xffffffc4000c7947 */ /* 0x000fea000383ffff */
.L_x_105:
[----:B--2---:R2:W3:Y:S02]  /*9690*/  SYNCS.PHASECHK.TRANS64.TRYWAIT P0, [R3+URZ+0x90], R0 ;  /* 0x00009000030075a7 */ /* 0x0044e400080011ff */
[----:B---3--:R-:W-:Y:S05]  /*96a0*/  @!P0 NANOSLEEP.SYNCS 0x989680 ;  /* 0x009896800000895d */ /* 0x008fea0003900000 */
[----:B------:R-:W3:Y:S02]  /*96b0*/  @!P0 SYNCS.PHASECHK.TRANS64 P0, [R3+URZ+0x90], R0 ;  /* 0x00009000030085a7 */ /* 0x000ee400080010ff */
[----:B---3--:R-:W-:Y:S05]  /*96c0*/  @!P0 BRA `(.L_x_105) ;  /* 0xfffffffc00f08947 */ /* 0x008fea000383ffff */
[----:B------:R-:W-:Y:S05]  /*96d0*/  BRA `(.L_x_199) ;  /* 0xffffffc400c87947 */ /* 0x000fea000383ffff */
.L_x_116:
[----:B-1----:R-:W-:Y:S04]  /*96e0*/  MOV R2, UR44 ;  /* 0x0000002c00027c02 */ /* 0x002fe80008000f00 */
[----:B------:R1:W2:Y:S03]  /*96f0*/  SYNCS.PHASECHK.TRANS64.TRYWAIT P0, [R2+URZ+0x40], R3 ;  /* 0x00004003020075a7 */ /* 0x0002a600080011ff */
[----:B--2---:R-:W-:Y:S05]  /*9700*/  @!P0 NANOSLEEP.SYNCS 0x989680 ;  /* 0x009896800000895d */ /* 0x004fea0003900000 */
[----:B------:R-:W2:Y:S02]  /*9710*/  @!P0 SYNCS.PHASECHK.TRANS64 P0, [R2+URZ+0x40], R3 ;  /* 0x00004003020085a7 */ /* 0x000ea400080010ff */
[----:B--2---:R-:W-:Y:S05]  /*9720*/  @!P0 BRA `(.L_x_116) ;  /* 0xfffffffc00ec8947 */ /* 0x004fea000383ffff */
[----:B------:R-:W-:Y:S05]  /*9730*/  BRA `(.L_x_115) ;  /* 0xffffffd4001c7947 */ /* 0x000fea000383ffff */
.L_x_118:
[----:B-1----:R1:W3:Y:S02]  /*9740*/  SYNCS.PHASECHK.TRANS64.TRYWAIT P1, [R71+URZ+0xb0], R0 ;  /* 0x0000b000470075a7 */ /* 0x0022e400080211ff */
[----:B---3--:R-:W-:Y:S05]  /*9750*/  @!P1 NANOSLEEP.SYNCS 0x989680 ;  /* 0x009896800000995d */ /* 0x008fea0003900000 */
[----:B------:R-:W3:Y:S02]  /*9760*/  @!P1 SYNCS.PHASECHK.TRANS64 P1, [R71+URZ+0xb0], R0 ;  /* 0x0000b000470095a7 */ /* 0x000ee400080210ff */
[----:B---3--:R-:W-:Y:S05]  /*9770*/  @!P1 BRA `(.L_x_118) ;  /* 0xfffffffc00f09947 */ /* 0x008fea000383ffff */
[----:B------:R-:W-:Y:S05]  /*9780*/  BRA `(.L_x_117) ;  /* 0xffffffd400447947 */ /* 0x000fea000383ffff */
.L_x_127:
[----:B-1----:R1:W3:Y:S02]  /*9790*/  SYNCS.PHASECHK.TRANS64.TRYWAIT P0, [R2+URZ+0x40], R0 ;  /* 0x00004000020075a7 */ /* 0x0022e400080011ff */
[----:B---3--:R-:W-:Y:S05]  /*97a0*/  @!P0 NANOSLEEP.SYNCS 0x989680 ;  /* 0x009896800000895d */ /* 0x008fea0003900000 */
[----:B------:R-:W3:Y:S02]  /*97b0*/  @!P0 SYNCS.PHASECHK.TRANS64 P0, [R2+URZ+0x40], R0 ;  /* 0x00004000020085a7 */ /* 0x000ee400080010ff */
[----:B---3--:R-:W-:Y:S05]  /*97c0*/  @!P0 BRA `(.L_x_127) ;  /* 0xfffffffc00f08947 */ /* 0x008fea000383ffff */
[----:B------:R-:W-:Y:S05]  /*97d0*/  BRA `(.L_x_126) ;  /* 0xffffffd800e07947 */ /* 0x000fea000383ffff */
.L_x_135:
[----:B-1----:R1:W3:Y:S02]  /*97e0*/  SYNCS.PHASECHK.TRANS64.TRYWAIT P0, [R0+URZ+0x40], R6 ;  /* 0x00004006000075a7 */ /* 0x0022e400080011ff */
[----:B---3--:R-:W-:Y:S05]  /*97f0*/  @!P0 NANOSLEEP.SYNCS 0x989680 ;  /* 0x009896800000895d */ /* 0x008fea0003900000 */
[----:B------:R-:W3:Y:S02]  /*9800*/  @!P0 SYNCS.PHASECHK.TRANS64 P0, [R0+URZ+0x40], R6 ;  /* 0x00004006000085a7 */ /* 0x000ee400080010ff */
[----:B---3--:R-:W-:Y:S05]  /*9810*/  @!P0 BRA `(.L_x_135) ;  /* 0xfffffffc00f08947 */ /* 0x008fea000383ffff */
[----:B------:R-:W-:Y:S05]  /*9820*/  BRA `(.L_x_134) ;  /* 0xffffffe000a47947 */ /* 0x000fea000383ffff */
.L_x_143:
[----:B-1----:R1:W3:Y:S02]  /*9830*/  SYNCS.PHASECHK.TRANS64.TRYWAIT P0, [R0+URZ+0x40], R5 ;  /* 0x00004005000075a7 */ /* 0x0022e400080011ff */
[----:B---3--:R-:W-:Y:S05]  /*9840*/  @!P0 NANOSLEEP.SYNCS 0x989680 ;  /* 0x009896800000895d */ /* 0x008fea0003900000 */
[----:B------:R-:W3:Y:S02]  /*9850*/  @!P0 SYNCS.PHASECHK.TRANS64 P0, [R0+URZ+0x40], R5 ;  /* 0x00004005000085a7 */ /* 0x000ee400080010ff */
[----:B---3--:R-:W-:Y:S05]  /*9860*/  @!P0 BRA `(.L_x_143) ;  /* 0xfffffffc00f08947 */ /* 0x008fea000383ffff */
[----:B------:R-:W-:Y:S05]  /*9870*/  BRA `(.L_x_142) ;  /* 0xffffffe800687947 */ /* 0x000fea000383ffff */
        .weak           $__internal_0_$__cuda_sm10x_tcgen05_guardrail_trap_col_being_dealloced_not_returned_by_alloc
        .type           $__internal_0_$__cuda_sm10x_tcgen05_guardrail_trap_col_being_dealloced_not_returned_by_alloc,@function
        .size           $__internal_0_$__cuda_sm10x_tcgen05_guardrail_trap_col_being_dealloced_not_returned_by_alloc,($__internal_1_$__cuda_sm10x_tcgen05_guardrail_trap_phase_invalid_during_alloc - $__internal_0_$__cuda_sm10x_tcgen05_guardrail_trap_col_being_dealloced_not_returned_by_alloc)
$__internal_0_$__cuda_sm10x_tcgen05_guardrail_trap_col_being_dealloced_not_returned_by_alloc:
[----:B------:R-:W-:Y:S05]  /*9880*/  BPT.TRAP 0x1 ;  /* 0x000000040000795c */ /* 0x000fea0000300000 */
[----:B------:R-:W-:-:S04]  /*9890*/  HFMA2 R3, -RZ, RZ, 0, 0 ;  /* 0x00000000ff037431 */ /* 0x000fc800000001ff */
[----:B------:R-:W-:Y:S05]  /*98a0*/  RET.REL.NODEC R2 `(_ZN7cutlass13device_kernelINS_4gemm6kernel13GemmUniversalIN4cute5tupleIJiiiiEEENS1_10collective13CollectiveMmaINS1_35MainloopSm100TmaUmmaWarpSpecializedILi4ELi2ELi4ENS5_IJNS4_1CILi4EEENSA_ILi2EEENSA_ILi1EEEEEEEENS5_IJNSA_ILi256EEENSA_ILi64EEESH_EEEfNS5_IJlSD_lEEEfSJ_NS4_8TiledMMAINS4_8MMA_AtomIJNS4_23SM100_MMA_TF32_2x1SM_SSINS_10tfloat32_tESN_fLi256ELi64ELNS4_4UMMA5MajorE0ELSP_0ELNSO_7ScaleInE0ELSQ_0EEEEEENS4_6LayoutINS5_IJSD_SD_SD_EEENS5_IJNSA_ILi0EEESV_SV_EEEEENS5_IJNS4_10UnderscoreESY_SY_EEEEENS4_28SM100_TMA_2SM_LOAD_MULTICASTENS4_14ComposedLayoutINS4_7SwizzleILi3ELi4ELi3EEENS4_18smem_ptr_flag_bitsILi32EEENST_INS5_IJNSA_ILi8EEENSA_ILi32EEEEEENS5_IJS18_SD_EEEEEEEvNS4_8identityES11_S1C_vS1D_EENS_8epilogue10collective18CollectiveEpilogueINS1F_23Sm100TmaWarpSpecializedILi4ELi2ELi16ELb1ELb0EEEJNS5_IJNSA_ILi128EEESH_SH_EEENS5_IJNST_IS1K_SD_EENST_INSA_ILi16EEESD_EEEEEfSJ_fSJ_NS1F_6fusion15FusionCallbacksIS1J_NS1Q_17LinearCombinationIffffLNS_15FloatRoundStyleE2EEES1L_S1P_JEEENS4_5SM1004TMEM4LOAD26SM100_TMEM_LOAD_32dp32b16xENS4_13SM90_TMA_LOADENS12_INS13_ILi2ELi4ELi3EEES16_NST_INS5_IJS17_S1N_EEENS5_IJS1N_SD_EEEEEEENS4_39AutoVectorizingCopyWithAssumedAlignmentILi128EEENS4_14SM90_TMA_STOREES25_S27_S27_EEEvvEEEEvNT_6ParamsE) ;  /* 0xffffff6402d47950 */ /* 0x000fea0003c3ffff */
        .weak           $__internal_1_$__cuda_sm10x_tcgen05_guardrail_trap_phase_invalid_during_alloc
        .type           $__internal_1_$__cuda_sm10x_tcgen05_guardrail_trap_phase_invalid_during_alloc,@function
        .size           $__internal_1_$__cuda_sm10x_tcgen05_guardrail_trap_phase_invalid_during_alloc,($__internal_2_$__cuda_sm10x_tcgen05_guardrail_trap_unallocated_columns_being_dealloced - $__internal_1_$__cuda_sm10x_tcgen05_guardrail_trap_phase_invalid_during_alloc)
$__internal_1_$__cuda_sm10x_tcgen05_guardrail_trap_phase_invalid_during_alloc:
[----:B------:R-:W-:Y:S05]  /*98b0*/  BPT.TRAP 0x1 ;  /* 0x000000040000795c */ /* 0x000fea0000300000 */
[----:B------:R-:W-:-:S04]  /*98c0*/  MOV R5, 0x0 ;  /* 0x0000000000057802 */ /* 0x000fc80000000f00 */
[----:B------:R-:W-:Y:S05]  /*98d0*/  RET.REL.NODEC R4 `(_ZN7cutlass13device_kernelINS_4gemm6kernel13GemmUniversalIN4cute5tupleIJiiiiEEENS1_10collective13CollectiveMmaINS1_35MainloopSm100TmaUmmaWarpSpecializedILi4ELi2ELi4ENS5_IJNS4_1CILi4EEENSA_ILi2EEENSA_ILi1EEEEEEEENS5_IJNSA_ILi256EEENSA_ILi64EEESH_EEEfNS5_IJlSD_lEEEfSJ_NS4_8TiledMMAINS4_8MMA_AtomIJNS4_23SM100_MMA_TF32_2x1SM_SSINS_10tfloat32_tESN_fLi256ELi64ELNS4_4UMMA5MajorE0ELSP_0ELNSO_7ScaleInE0ELSQ_0EEEEEENS4_6LayoutINS5_IJSD_SD_SD_EEENS5_IJNSA_ILi0EEESV_SV_EEEEENS5_IJNS4_10UnderscoreESY_SY_EEEEENS4_28SM100_TMA_2SM_LOAD_MULTICASTENS4_14ComposedLayoutINS4_7SwizzleILi3ELi4ELi3EEENS4_18smem_ptr_flag_bitsILi32EEENST_INS5_IJNSA_ILi8EEENSA_ILi32EEEEEENS5_IJS18_SD_EEEEEEEvNS4_8identityES11_S1C_vS1D_EENS_8epilogue10collective18CollectiveEpilogueINS1F_23Sm100TmaWarpSpecializedILi4ELi2ELi16ELb1ELb0EEEJNS5_IJNSA_ILi128EEESH_SH_EEENS5_IJNST_IS1K_SD_EENST_INSA_ILi16EEESD_EEEEEfSJ_fSJ_NS1F_6fusion15FusionCallbacksIS1J_NS1Q_17LinearCombinationIffffLNS_15FloatRoundStyleE2EEES1L_S1P_JEEENS4_5SM1004TMEM4LOAD26SM100_TMEM_LOAD_32dp32b16xENS4_13SM90_TMA_LOADENS12_INS13_ILi2ELi4ELi3EEES16_NST_INS5_IJS17_S1N_EEENS5_IJS1N_SD_EEEEEEENS4_39AutoVectorizingCopyWithAssumedAlignmentILi128EEENS4_14SM90_TMA_STOREES25_S27_S27_EEEvvEEEEvNT_6ParamsE) ;  /* 0xffffff6404c87950 */ /* 0x000fea0003c3ffff */
        .weak           $__internal_2_$__cuda_sm10x_tcgen05_guardrail_trap_unallocated_columns_being_dealloced
        .type           $__internal_2_$__cuda_sm10x_tcgen05_guardrail_trap_unallocated_columns_being_dealloced,@function
        .size           $__internal_2_$__cuda_sm10x_tcgen05_guardrail_trap_unallocated_columns_being_dealloced,(.L_x_201 - $__internal_2_$__cuda_sm10x_tcgen05_guardrail_trap_unallocated_columns_being_dealloced)
$__internal_2_$__cuda_sm10x_tcgen05_guardrail_trap_unallocated_columns_being_dealloced:
[----:B------:R-:W-:Y:S05]  /*98e0*/  BPT.TRAP 0x1 ;  /* 0x000000040000795c */ /* 0x000fea0000300000 */
[----:B------:R-:W-:-:S04]  /*98f0*/  HFMA2 R3, -RZ, RZ, 0, 0 ;  /* 0x00000000ff037431 */ /* 0x000fc800000001ff */
[----:B------:R-:W-:Y:S05]  /*9900*/  RET.REL.NODEC R2 `(_ZN7cutlass13device_kernelINS_4gemm6kernel13GemmUniversalIN4cute5tupleIJiiiiEEENS1_10collective13CollectiveMmaINS1_35MainloopSm100TmaUmmaWarpSpecializedILi4ELi2ELi4ENS5_IJNS4_1CILi4EEENSA_ILi2EEENSA_ILi1EEEEEEEENS5_IJNSA_ILi256EEENSA_ILi64EEESH_EEEfNS5_IJlSD_lEEEfSJ_NS4_8TiledMMAINS4_8MMA_AtomIJNS4_23SM100_MMA_TF32_2x1SM_SSINS_10tfloat32_tESN_fLi256ELi64ELNS4_4UMMA5MajorE0ELSP_0ELNSO_7ScaleInE0ELSQ_0EEEEEENS4_6LayoutINS5_IJSD_SD_SD_EEENS5_IJNSA_ILi0EEESV_SV_EEEEENS5_IJNS4_10UnderscoreESY_SY_EEEEENS4_28SM100_TMA_2SM_LOAD_MULTICASTENS4_14ComposedLayoutINS4_7SwizzleILi3ELi4ELi3EEENS4_18smem_ptr_flag_bitsILi32EEENST_INS5_IJNSA_ILi8EEENSA_ILi32EEEEEENS5_IJS18_SD_EEEEEEEvNS4_8identityES11_S1C_vS1D_EENS_8epilogue10collective18CollectiveEpilogueINS1F_23Sm100TmaWarpSpecializedILi4ELi2ELi16ELb1ELb0EEEJNS5_IJNSA_ILi128EEESH_SH_EEENS5_IJNST_IS1K_SD_EENST_INSA_ILi16EEESD_EEEEEfSJ_fSJ_NS1F_6fusion15FusionCallbacksIS1J_NS1Q_17LinearCombinationIffffLNS_15FloatRoundStyleE2EEES1L_S1P_JEEENS4_5SM1004TMEM4LOAD26SM100_TMEM_LOAD_32dp32b16xENS4_13SM90_TMA_LOADENS12_INS13_ILi2ELi4ELi3EEES16_NST_INS5_IJS17_S1N_EEENS5_IJS1N_SD_EEEEEEENS4_39AutoVectorizingCopyWithAssumedAlignmentILi128EEENS4_14SM90_TMA_STOREES25_S27_S27_EEEvvEEEEvNT_6ParamsE) ;  /* 0xffffff6402bc7950 */ /* 0x000fea0003c3ffff */
.L_x_200:
[----:B------:R-:W-:-:S00]  /*9910*/  BRA `(.L_x_200) ;  /* 0xfffffffc00fc7947 */ /* 0x000fc0000383ffff */
[----:B------:R-:W-:-:S00]  /*9920*/  NOP ;  /* 0x0000000000007918 */ /* 0x000fc00000000000 */
        /* <DEDUP_REMOVED lines=13> */
.L_x_201:


//--------------------- .nv.global.init           --------------------------
	.section	.nv.global.init,"aw",@progbits
.nv.global.init:
	.type		$str$27,@object
	.size		$str$27,($str$28 - $str$27)
$str$27:
        /*0000*/ 	.byte	0x28, 0x61, 0x64, 0x64, 0x72, 0x65, 0x73, 0x73, 0x20, 0x26, 0x20, 0x6d, 0x61, 0x73, 0x6b, 0x29
        /*0010*/ 	.byte	0x20, 0x3d, 0x3d, 0x20, 0x30, 0x00
	.type		$str$28,@object
	.size		$str$28,($str$26 - $str$28)
$str$28:
        /*0016*/ 	.byte	0x2f, 0x74, 0x6d, 0x70, 0x2f, 0x63, 0x75, 0x74, 0x6c, 0x61, 0x73, 0x73, 0x5f, 0x73, 0x77, 0x65
        /*0026*/ 	.byte	0x65, 0x70, 0x5f, 0x73, 0x72, 0x63, 0x2f, 0x69, 0x6e, 0x63, 0x6c, 0x75, 0x64, 0x65, 0x2f, 0x63
        /*0036*/ 	.byte	0x75, 0x74, 0x65, 0x2f, 0x70, 0x6f, 0x69, 0x6e, 0x74, 0x65, 0x72, 0x5f, 0x66, 0x6c, 0x61, 0x67
        /*0046*/ 	.byte	0x67, 0x65, 0x64, 0x2e, 0x68, 0x70, 0x70, 0x00
	.type		$str$26,@object
	.size		$str$26,($str$25 - $str$26)
$str$26:
        /*004e*/ 	.byte	0x2f, 0x74, 0x6d, 0x70, 0x2f, 0x63, 0x75, 0x74, 0x6c, 0x61, 0x73, 0x73, 0x5f, 0x73, 0x77, 0x65
        /*005e*/ 	.byte	0x65, 0x70, 0x5f, 0x73, 0x72, 0x63, 0x2f, 0x69, 0x6e, 0x63, 0x6c, 0x75, 0x64, 0x65, 0x2f, 0x63
        /*006e*/ 	.byte	0x75, 0x74, 0x65, 0x2f, 0x61, 0x74, 0x6f, 0x6d, 0x2f, 0x63, 0x6f, 0x70, 0x79, 0x5f, 0x74, 0x72
        /*007e*/ 	.byte	0x61, 0x69, 0x74, 0x73, 0x5f, 0x73, 0x6d, 0x31, 0x30, 0x30, 0x2e, 0x68, 0x70, 0x70, 0x00
	.type		$str$25,@object
	.size		$str$25,(__unnamed_1 - $str$25)
$str$25:
        /*008d*/ 	.byte	0x28, 0x28, 0x75, 0x69, 0x6e, 0x74, 0x33, 0x32, 0x5f, 0x74, 0x28, 0x74, 0x68, 0x72, 0x65, 0x61
        /*009d*/ 	.byte	0x64, 0x49, 0x64, 0x78, 0x2e, 0x78, 0x29, 0x20, 0x2f, 0x20, 0x33, 0x32, 0x29, 0x20, 0x25, 0x20
        /*00ad*/ 	.byte	0x34, 0x29, 0x20, 0x3d, 0x3d, 0x20, 0x28, 0x28, 0x28, 0x74, 0x6d, 0x65, 0x6d, 0x5f, 0x61, 0x64
        /*00bd*/ 	.byte	0x64, 0x72, 0x20, 0x3e, 0x3e, 0x20, 0x31, 0x36, 0x29, 0x20, 0x2f, 0x20, 0x33, 0x32, 0x29, 0x20
        /*00cd*/ 	.byte	0x25, 0x20, 0x34, 0x29, 0x00
	.type		__unnamed_1,@object
	.size		__unnamed_1,(__unnamed_2 - __unnamed_1)
__unnamed_1:
        /*00d2*/ 	.byte	0x61, 0x75, 0x74, 0x6f, 0x20, 0x63, 0x75, 0x74, 0x65, 0x3a, 0x3a, 0x61, 0x73, 0x5f, 0x70, 0x6f
        /* <DEDUP_REMOVED lines=23> */
        /*0252*/ 	.byte	0x43, 0x3c, 0x32, 0x30, 0x34, 0x38, 0x3e, 0x3e, 0x3e, 0x3e, 0x5d, 0x00
	.type		__unnamed_2,@object
	.size		__unnamed_2,(.L_2 - __unnamed_2)
__unnamed_2:
        /* <DEDUP_REMOVED lines=42> */
        /*04fe*/ 	.byte	0x3e, 0x5d, 0x00
.L_2:


//--------------------- .nv.shared._ZN7cutlass13device_kernelINS_4gemm6kernel13GemmUniversalIN4cute5tupleIJiiiiEEENS1_10collective13CollectiveMmaINS1_35MainloopSm100TmaUmmaWarpSpecializedILi4ELi2ELi4ENS5_IJNS4_1CILi4EEENSA_ILi2EEENSA_ILi1EEEEEEEENS5_IJNSA_ILi256EEENSA_ILi64EEESH_EEEfNS5_IJlSD_lEEEfSJ_NS4_8TiledMMAINS4_8MMA_AtomIJNS4_23SM100_MMA_TF32_2x1SM_SSINS_10tfloat32_tESN_fLi256ELi64ELNS4_4UMMA5MajorE0ELSP_0ELNSO_7ScaleInE0ELSQ_0EEEEEENS4_6LayoutINS5_IJSD_SD_SD_EEENS5_IJNSA_ILi0EEESV_SV_EEEEENS5_IJNS4_10UnderscoreESY_SY_EEEEENS4_28SM100_TMA_2SM_LOAD_MULTICASTENS4_14ComposedLayoutINS4_7SwizzleILi3ELi4ELi3EEENS4_18smem_ptr_flag_bitsILi32EEENST_INS5_IJNSA_ILi8EEENSA_ILi32EEEEEENS5_IJS18_SD_EEEEEEEvNS4_8identityES11_S1C_vS1D_EENS_8epilogue10collective18CollectiveEpilogueINS1F_23Sm100TmaWarpSpecializedILi4ELi2ELi16ELb1ELb0EEEJNS5_IJNSA_ILi128EEESH_SH_EEENS5_IJNST_IS1K_SD_EENST_INSA_ILi16EEESD_EEEEEfSJ_fSJ_NS1F_6fusion15FusionCallbacksIS1J_NS1Q_17LinearCombinationIffffLNS_15FloatRoundStyleE2EEES1L_S1P_JEEENS4_5SM1004TMEM4LOAD26SM100_TMEM_LOAD_32dp32b16xENS4_13SM90_TMA_LOADENS12_INS13_ILi2ELi4ELi3EEES16_NST_INS5_IJS17_S1N_EEENS5_IJS1N_SD_EEEEEEENS4_39AutoVectorizingCopyWithAssumedAlignmentILi128EEENS4_14SM90_TMA_STOREES25_S27_S27_EEEvvEEEEvNT_6ParamsE --------------------------
	.section	.nv.shared._ZN7cutlass13device_kernelINS_4gemm6kernel13GemmUniversalIN4cute5tupleIJiiiiEEENS1_10collective13CollectiveMmaINS1_35MainloopSm100TmaUmmaWarpSpecializedILi4ELi2ELi4ENS5_IJNS4_1CILi4EEENSA_ILi2EEENSA_ILi1EEEEEEEENS5_IJNSA_ILi256EEENSA_ILi64EEESH_EEEfNS5_IJlSD_lEEEfSJ_NS4_8TiledMMAINS4_8MMA_AtomIJNS4_23SM100_MMA_TF32_2x1SM_SSINS_10tfloat32_tESN_fLi256ELi64ELNS4_4UMMA5MajorE0ELSP_0ELNSO_7ScaleInE0ELSQ_0EEEEEENS4_6LayoutINS5_IJSD_SD_SD_EEENS5_IJNSA_ILi0EEESV_SV_EEEEENS5_IJNS4_10UnderscoreESY_SY_EEEEENS4_28SM100_TMA_2SM_LOAD_MULTICASTENS4_14ComposedLayoutINS4_7SwizzleILi3ELi4ELi3EEENS4_18smem_ptr_flag_bitsILi32EEENST_INS5_IJNSA_ILi8EEENSA_ILi32EEEEEENS5_IJS18_SD_EEEEEEEvNS4_8identityES11_S1C_vS1D_EENS_8epilogue10collective18CollectiveEpilogueINS1F_23Sm100TmaWarpSpecializedILi4ELi2ELi16ELb1ELb0EEEJNS5_IJNSA_ILi128EEESH_SH_EEENS5_IJNST_IS1K_SD_EENST_INSA_ILi16EEESD_EEEEEfSJ_fSJ_NS1F_6fusion15FusionCallbacksIS1J_NS1Q_17LinearCombinationIffffLNS_15FloatRoundStyleE2EEES1L_S1P_JEEENS4_5SM1004TMEM4LOAD26SM100_TMEM_LOAD_32dp32b16xENS4_13SM90_TMA_LOADENS12_INS13_ILi2ELi4ELi3EEES16_NST_INS5_IJS17_S1N_EEENS5_IJS1N_SD_EEEEEEENS4_39AutoVectorizingCopyWithAssumedAlignmentILi128EEENS4_14SM90_TMA_STOREES25_S27_S27_EEEvvEEEEvNT_6ParamsE,"aw",@nobits
	.sectionflags	@""
	.align	16
	.zero		1024


//--------------------- .nv.shared.reserved.0     --------------------------
	.section	.nv.shared.reserved.0,"aw",@nobits
	.weak		__nv_reservedSMEM_offset_0_alias
	.size		__nv_reservedSMEM_offset_0_alias, 0, 64
	.other		__nv_reservedSMEM_offset_0_alias,@"STO_CUDA_RESERVED_SHARED STV_DEFAULT"
__nv_reservedSMEM_offset_0_alias:
	.zero		0
.nv.shared.reserved.0:
	.zero		64
	.weak		__nv_reservedSMEM_tcgen05_partition
	.type		__nv_reservedSMEM_tcgen05_partition,@object
	.size		__nv_reservedSMEM_tcgen05_partition,(.L_0 - __nv_reservedSMEM_tcgen05_partition)
__nv_reservedSMEM_tcgen05_partition:
	.zero		32
.L_0:


//--------------------- .nv.global                --------------------------
	.section	.nv.global,"aw",@nobits
.nv.global:
	.type		_ZN40_INTERNAL_b0a48d36_4_k_cu_1cf81566_278694cute1_E,@object
	.size		_ZN40_INTERNAL_b0a48d36_4_k_cu_1cf81566_278694cute1_E,(_ZN40_INTERNAL_b0a48d36_4_k_cu_1cf81566_278694cuda3std3__45__cpo6cbeginE - _ZN40_INTERNAL_b0a48d36_4_k_cu_1cf81566_278694cute1_E)
_ZN40_INTERNAL_b0a48d36_4_k_cu_1cf81566_278694cute1_E:
	.zero		1
	.type		_ZN40_INTERNAL_b0a48d36_4_k_cu_1cf81566_278694cuda3std3__45__cpo6cbeginE,@object
	.size		_ZN40_INTERNAL_b0a48d36_4_k_cu_1cf81566_278694cuda3std3__45__cpo6cbeginE,(_ZN40_INTERNAL_b0a48d36_4_k_cu_1cf81566_278694cuda3std3__48in_placeE - _ZN40_INTERNAL_b0a48d36_4_k_cu_1cf81566_278694cuda3std3__45__cpo6cbeginE)
_ZN40_INTERNAL_b0a48d36_4_k_cu_1cf81566_278694cuda3std3__45__cpo6cbeginE:
	.zero		1
	.type		_ZN40_INTERNAL_b0a48d36_4_k_cu_1cf81566_278694cuda3std3__48in_placeE,@object
	.size		_ZN40_INTERNAL_b0a48d36_4_k_cu_1cf81566_278694cuda3std3__48in_placeE,(_ZN40_INTERNAL_b0a48d36_4_k_cu_1cf81566_278694cuda3std6ranges3__45__cpo9iter_moveE - _ZN40_INTERNAL_b0a48d36_4_k_cu_1cf81566_278694cuda3std3__48in_placeE)
_ZN40_INTERNAL_b0a48d36_4_k_cu_1cf81566_278694cuda3std3__48in_placeE:
	.zero		1
	.type		_ZN40_INTERNAL_b0a48d36_4_k_cu_1cf81566_278694cuda3std6ranges3__45__cpo9iter_moveE,@object
	.size		_ZN40_INTERNAL_b0a48d36_4_k_cu_1cf81566_278694cuda3std6ranges3__45__cpo9iter_moveE,(_ZN40_INTERNAL_b0a48d36_4_k_cu_1cf81566_278694cuda3std3__45__cpo5beginE - _ZN40_INTERNAL_b0a48d36_4_k_cu_1cf81566_278694cuda3std6ranges3__45__cpo9iter_moveE)
_ZN40_INTERNAL_b0a48d36_4_k_cu_1cf81566_278694cuda3std6ranges3__45__cpo9iter_moveE:
	.zero		1
	.type		_ZN40_INTERNAL_b0a48d36_4_k_cu_1cf81566_278694cuda3std3__45__cpo5beginE,@object
	.size		_ZN40_INTERNAL_b0a48d36_4_k_cu_1cf81566_278694cuda3std3__45__cpo5beginE,(_ZN40_INTERNAL_b0a48d36_4_k_cu_1cf81566_278694cuda3std3__442_GLOBAL__N__b0a48d36_4_k_cu_1cf81566_278696ignoreE - _ZN40_INTERNAL_b0a48d36_4_k_cu_1cf81566_278694cuda3std3__45__cpo5beginE)
_ZN40_INTERNAL_b0a48d36_4_k_cu_1cf81566_278694cuda3std3__45__cpo5beginE:
	.zero		1
	.type		_ZN40_INTERNAL_b0a48d36_4_k_cu_1cf81566_278694cuda3std3__442_GLOBAL__N__b0a48d36_4_k_cu_1cf81566_278696ignoreE,@object
	.size		_ZN40_INTERNAL_b0a48d36_4_k_cu_1cf81566_278694cuda3std3__442_GLOBAL__N__b0a48d36_4_k_cu_1cf81566_278696ignoreE,(_ZN40_INTERNAL_b0a48d36_4_k_cu_1cf81566_278694cute7productE - _ZN40_INTERNAL_b0a48d36_4_k_cu_1cf81566_278694cuda3std3__442_GLOBAL__N__b0a48d36_4_k_cu_1cf81566_278696ignoreE)
_ZN40_INTERNAL_b0a48d36_4_k_cu_1cf81566_278694cuda3std3__442_GLOBAL__N__b0a48d36_4_k_cu_1cf81566_278696ignoreE:
	.zero		1
	.type		_ZN40_INTERNAL_b0a48d36_4_k_cu_1cf81566_278694cute7productE,@object
	.size		_ZN40_INTERNAL_b0a48d36_4_k_cu_1cf81566_278694cute7productE,(_ZN40_INTERNAL_b0a48d36_4_k_cu_1cf81566_278694cuda3std3__45__cpo3endE - _ZN40_INTERNAL_b0a48d36_4_k_cu_1cf81566_278694cute7productE)
_ZN40_INTERNAL_b0a48d36_4_k_cu_1cf81566_278694cute7productE:
	.zero		1
	.type		_ZN40_INTERNAL_b0a48d36_4_k_cu_1cf81566_278694cuda3std3__45__cpo3endE,@object
	.size		_ZN40_INTERNAL_b0a48d36_4_k_cu_1cf81566_278694cuda3std3__45__cpo3endE,(_ZN40_INTERNAL_b0a48d36_4_k_cu_1cf81566_278694cuda3std3__419piecewise_constructE - _ZN40_INTERNAL_b0a48d36_4_k_cu_1cf81566_278694cuda3std3__45__cpo3endE)
_ZN40_INTERNAL_b0a48d36_4_k_cu_1cf81566_278694cuda3std3__45__cpo3endE:
	.zero		1
	.type		_ZN40_INTERNAL_b0a48d36_4_k_cu_1cf81566_278694cuda3std3__419piecewise_constructE,@object
	.size		_ZN40_INTERNAL_b0a48d36_4_k_cu_1cf81566_278694cuda3std3__419piecewise_constructE,(_ZN40_INTERNAL_b0a48d36_4_k_cu_1cf81566_278694cuda3std3__45__cpo4cendE - _ZN40_INTERNAL_b0a48d36_4_k_cu_1cf81566_278694cuda3std3__419piecewise_constructE)
_ZN40_INTERNAL_b0a48d36_4_k_cu_1cf81566_278694cuda3std3__419piecewise_constructE:
	.zero		1
	.type		_ZN40_INTERNAL_b0a48d36_4_k_cu_1cf81566_278694cuda3std3__45__cpo4cendE,@object
	.size		_ZN40_INTERNAL_b0a48d36_4_k_cu_1cf81566_278694cuda3std3__45__cpo4cendE,(_ZN40_INTERNAL_b0a48d36_4_k_cu_1cf81566_278694cuda3std6ranges3__45__cpo4swapE - _ZN40_INTERNAL_b0a48d36_4_k_cu_1cf81566_278694cuda3std3__45__cpo4cendE)
_ZN40_INTERNAL_b0a48d36_4_k_cu_1cf81566_278694cuda3std3__45__cpo4cendE:
	.zero		1
	.type		_ZN40_INTERNAL_b0a48d36_4_k_cu_1cf81566_278694cuda3std6ranges3__45__cpo4swapE,@object
	.size		_ZN40_INTERNAL_b0a48d36_4_k_cu_1cf81566_278694cuda3std6ranges3__45__cpo4swapE,(.L_10 - _ZN40_INTERNAL_b0a48d36_4_k_cu_1cf81566_278694cuda3std6ranges3__45__cpo4swapE)
_ZN40_INTERNAL_b0a48d36_4_k_cu_1cf81566_278694cuda3std6ranges3__45__cpo4swapE:
	.zero		1
.L_10:


//--------------------- .nv.constant0._ZN7cutlass13device_kernelINS_4gemm6kernel13GemmUniversalIN4cute5tupleIJiiiiEEENS1_10collective13CollectiveMmaINS1_35MainloopSm100TmaUmmaWarpSpecializedILi4ELi2ELi4ENS5_IJNS4_1CILi4EEENSA_ILi2EEENSA_ILi1EEEEEEEENS5_IJNSA_ILi256EEENSA_ILi64EEESH_EEEfNS5_IJlSD_lEEEfSJ_NS4_8TiledMMAINS4_8MMA_AtomIJNS4_23SM100_MMA_TF32_2x1SM_SSINS_10tfloat32_tESN_fLi256ELi64ELNS4_4UMMA5MajorE0ELSP_0ELNSO_7ScaleInE0ELSQ_0EEEEEENS4_6LayoutINS5_IJSD_SD_SD_EEENS5_IJNSA_ILi0EEESV_SV_EEEEENS5_IJNS4_10UnderscoreESY_SY_EEEEENS4_28SM100_TMA_2SM_LOAD_MULTICASTENS4_14ComposedLayoutINS4_7SwizzleILi3ELi4ELi3EEENS4_18smem_ptr_flag_bitsILi32EEENST_INS5_IJNSA_ILi8EEENSA_ILi32EEEEEENS5_IJS18_SD_EEEEEEEvNS4_8identityES11_S1C_vS1D_EENS_8epilogue10collective18CollectiveEpilogueINS1F_23Sm100TmaWarpSpecializedILi4ELi2ELi16ELb1ELb0EEEJNS5_IJNSA_ILi128EEESH_SH_EEENS5_IJNST_IS1K_SD_EENST_INSA_ILi16EEESD_EEEEEfSJ_fSJ_NS1F_6fusion15FusionCallbacksIS1J_NS1Q_17LinearCombinationIffffLNS_15FloatRoundStyleE2EEES1L_S1P_JEEENS4_5SM1004TMEM4LOAD26SM100_TMEM_LOAD_32dp32b16xENS4_13SM90_TMA_LOADENS12_INS13_ILi2ELi4ELi3EEES16_NST_INS5_IJS17_S1N_EEENS5_IJS1N_SD_EEEEEEENS4_39AutoVectorizingCopyWithAssumedAlignmentILi128EEENS4_14SM90_TMA_STOREES25_S27_S27_EEEvvEEEEvNT_6ParamsE --------------------------
	.section	.nv.constant0._ZN7cutlass13device_kernelINS_4gemm6kernel13GemmUniversalIN4cute5tupleIJiiiiEEENS1_10collective13CollectiveMmaINS1_35MainloopSm100TmaUmmaWarpSpecializedILi4ELi2ELi4ENS5_IJNS4_1CILi4EEENSA_ILi2EEENSA_ILi1EEEEEEEENS5_IJNSA_ILi256EEENSA_ILi64EEESH_EEEfNS5_IJlSD_lEEEfSJ_NS4_8TiledMMAINS4_8MMA_AtomIJNS4_23SM100_MMA_TF32_2x1SM_SSINS_10tfloat32_tESN_fLi256ELi64ELNS4_4UMMA5MajorE0ELSP_0ELNSO_7ScaleInE0ELSQ_0EEEEEENS4_6LayoutINS5_IJSD_SD_SD_EEENS5_IJNSA_ILi0EEESV_SV_EEEEENS5_IJNS4_10UnderscoreESY_SY_EEEEENS4_28SM100_TMA_2SM_LOAD_MULTICASTENS4_14ComposedLayoutINS4_7SwizzleILi3ELi4ELi3EEENS4_18smem_ptr_flag_bitsILi32EEENST_INS5_IJNSA_ILi8EEENSA_ILi32EEEEEENS5_IJS18_SD_EEEEEEEvNS4_8identityES11_S1C_vS1D_EENS_8epilogue10collective18CollectiveEpilogueINS1F_23Sm100TmaWarpSpecializedILi4ELi2ELi16ELb1ELb0EEEJNS5_IJNSA_ILi128EEESH_SH_EEENS5_IJNST_IS1K_SD_EENST_INSA_ILi16EEESD_EEEEEfSJ_fSJ_NS1F_6fusion15FusionCallbacksIS1J_NS1Q_17LinearCombinationIffffLNS_15FloatRoundStyleE2EEES1L_S1P_JEEENS4_5SM1004TMEM4LOAD26SM100_TMEM_LOAD_32dp32b16xENS4_13SM90_TMA_LOADENS12_INS13_ILi2ELi4ELi3EEES16_NST_INS5_IJS17_S1N_EEENS5_IJS1N_SD_EEEEEEENS4_39AutoVectorizingCopyWithAssumedAlignmentILi128EEENS4_14SM90_TMA_STOREES25_S27_S27_EEEvvEEEEvNT_6ParamsE,"a",@progbits
	.sectionflags	@""
	.align	4
.nv.constant0._ZN7cutlass13device_kernelINS_4gemm6kernel13GemmUniversalIN4cute5tupleIJiiiiEEENS1_10collective13CollectiveMmaINS1_35MainloopSm100TmaUmmaWarpSpecializedILi4ELi2ELi4ENS5_IJNS4_1CILi4EEENSA_ILi2EEENSA_ILi1EEEEEEEENS5_IJNSA_ILi256EEENSA_ILi64EEESH_EEEfNS5_IJlSD_lEEEfSJ_NS4_8TiledMMAINS4_8MMA_AtomIJNS4_23SM100_MMA_TF32_2x1SM_SSINS_10tfloat32_tESN_fLi256ELi64ELNS4_4UMMA5MajorE0ELSP_0ELNSO_7ScaleInE0ELSQ_0EEEEEENS4_6LayoutINS5_IJSD_SD_SD_EEENS5_IJNSA_ILi0EEESV_SV_EEEEENS5_IJNS4_10UnderscoreESY_SY_EEEEENS4_28SM100_TMA_2SM_LOAD_MULTICASTENS4_14ComposedLayoutINS4_7SwizzleILi3ELi4ELi3EEENS4_18smem_ptr_flag_bitsILi32EEENST_INS5_IJNSA_ILi8EEENSA_ILi32EEEEEENS5_IJS18_SD_EEEEEEEvNS4_8identityES11_S1C_vS1D_EENS_8epilogue10collective18CollectiveEpilogueINS1F_23Sm100TmaWarpSpecializedILi4ELi2ELi16ELb1ELb0EEEJNS5_IJNSA_ILi128EEESH_SH_EEENS5_IJNST_IS1K_SD_EENST_INSA_ILi16EEESD_EEEEEfSJ_fSJ_NS1F_6fusion15FusionCallbacksIS1J_NS1Q_17LinearCombinationIffffLNS_15FloatRoundStyleE2EEES1L_S1P_JEEENS4_5SM1004TMEM4LOAD26SM100_TMEM_LOAD_32dp32b16xENS4_13SM90_TMA_LOADENS12_INS13_ILi2ELi4ELi3EEES16_NST_INS5_IJS17_S1N_EEENS5_IJS1N_SD_EEEEEEENS4_39AutoVectorizingCopyWithAssumedAlignmentILi128EEENS4_14SM90_TMA_STOREES25_S27_S27_EEEvvEEEEvNT_6ParamsE:
	.zero		2944


//--------------------- SYMBOLS --------------------------

	.type		.nv.reservedSmem.offset0,@object
	.size		.nv.reservedSmem.offset0,0x4
	.type		.nv.reservedSmem.cap,@object
	.size		.nv.reservedSmem.cap,0x4
	.type		__assertfail,@function
